def attn_fwd(
    Q,
    K,
    V,
    Out,
    Lse,
    sm_scale,
    stride_qz,
    stride_qh,
    stride_qm,
    stride_qk,
    stride_kz,
    stride_kh,
    stride_kn,
    stride_kk,
    stride_vz,
    stride_vh,
    stride_vn,
    stride_vk,
    stride_oz,
    stride_oh,
    stride_om,
    stride_ok,
    seqlen_q,
    seqlen_k,
    BLOCK_M: tl.constexpr,
    BLOCK_N: tl.constexpr,
    HEAD_DIM: tl.constexpr,
    CAUSAL: tl.constexpr,
):
    start_m = tl.program_id(0)
    off_hz = tl.program_id(1)
    q_off = off_hz * stride_qh
    k_off = off_hz * stride_kh
    v_off = off_hz * stride_vh
    offs_m = start_m * BLOCK_M + tl.arange(0, BLOCK_M)
    offs_d = tl.arange(0, HEAD_DIM)
    offs_n = tl.arange(0, BLOCK_N)
    q_ptrs = Q + q_off + offs_m[:, None] * stride_qm + offs_d[None, :] * stride_qk
    k_ptrs = K + k_off + offs_d[:, None] * stride_kk + offs_n[None, :] * stride_kn
    v_ptrs = V + v_off + offs_n[:, None] * stride_vn + offs_d[None, :] * stride_vk
    m_i = tl.full([BLOCK_M], float("-inf"), dtype=tl.float32)
    l_i = tl.zeros([BLOCK_M], dtype=tl.float32) + 1.0
    acc = tl.zeros([BLOCK_M, HEAD_DIM], dtype=tl.float32)
    q = tl.load(q_ptrs)
    acc, l_i, m_i = _attn_fwd_inner(
        acc,
        l_i,
        m_i,
        q,
        k_ptrs,
        v_ptrs,
        sm_scale,
        stride_kn,
        stride_vn,
        start_m,
        seqlen_k,
        BLOCK_M,
        BLOCK_N,
        HEAD_DIM,
        CAUSAL,
    )
    acc = acc / l_i[:, None]
    lse = m_i + tl.math.log2(l_i) / 1.4426950408889634
    o_ptrs = (
        Out
        + off_hz * stride_oh
        + offs_m[:, None] * stride_om
        + offs_d[None, :] * stride_ok
    )
    tl.store(o_ptrs, acc.to(Out.dtype.element_ty))
    tl.store(Lse + off_hz * seqlen_q + offs_m, lse)

# config = {"BLOCK_M": 256, "BLOCK_N": 64, "HEAD_DIM": 128, "arch": "sm_80", "causal": false, "dtype": "fp16", "num_stages": 2, "num_warps": 16}
# arch = sm_80


// ===== COMPILED SASS (sm_80) =====

	.target	sm_80

	.elftype	@"ET_EXEC"


//--------------------- .note.nv.tkinfo           --------------------------
	.section	.note.nv.tkinfo,"",@"SHT_NOTE"
	.sectionflags	@"SHF_NOTE_NV_TKINFO"
	.tkinfo
        /*0018*/ 	.word	0x00000002
        /*0030*/ 	.string	""
        /*0030*/ 	.string	"ptxas"
        /*0030*/ 	.string	"Cuda compilation tools, release 13.0, V13.0.88"
        /*0030*/ 	.string	"Build cuda_13.0.r13.0/compiler.36424714_0"
        /*0030*/ 	.string	"-v  -suppress-debug-info  -lineinfo  -arch sm_80 "



//--------------------- .note.nv.cuinfo           --------------------------
	.section	.note.nv.cuinfo,"",@"SHT_NOTE"
	.sectionflags	@"SHF_NOTE_NV_CUINFO"
        /*0018*/ 	.short	0x0002
        /*001a*/ 	.short	0x0050
        /*001c*/ 	.short	0x0082
	.zero		2


//--------------------- .nv.info                  --------------------------
	.section	.nv.info,"",@"SHT_CUDA_INFO"
	.align	4


	//----- nvinfo : EIATTR_REGCOUNT
	.align		4
        /*0000*/ 	.byte	0x04, 0x2f
        /*0002*/ 	.short	(.L_2 - .L_1)
	.align		4
.L_1:
        /*0004*/ 	.word	index@(attn_fwd)
        /*0008*/ 	.word	0x00000080


	//----- nvinfo : EIATTR_FRAME_SIZE
	.align		4
.L_2:
        /*000c*/ 	.byte	0x04, 0x11
        /*000e*/ 	.short	(.L_4 - .L_3)
	.align		4
.L_3:
        /*0010*/ 	.word	index@(attn_fwd)
        /*0014*/ 	.word	0x000001c0


	//----- nvinfo : EIATTR_MIN_STACK_SIZE
	.align		4
.L_4:
        /*0018*/ 	.byte	0x04, 0x12
        /*001a*/ 	.short	(.L_6 - .L_5)
	.align		4
.L_5:
        /*001c*/ 	.word	index@(attn_fwd)
        /*0020*/ 	.word	0x000001c0
.L_6:


//--------------------- .nv.info.attn_fwd         --------------------------
	.section	.nv.info.attn_fwd,"",@"SHT_CUDA_INFO"
	.sectionflags	@""
	.align	4


	//----- nvinfo : EIATTR_CUDA_API_VERSION
	.align		4
        /*0000*/ 	.byte	0x04, 0x37
        /*0002*/ 	.short	(.L_8 - .L_7)
.L_7:
        /*0004*/ 	.word	0x00000082


	//----- nvinfo : EIATTR_SW2861232_WAR
	.align		4
.L_8:
        /*0008*/ 	.byte	0x01, 0x35
	.zero		2


	//----- nvinfo : EIATTR_PARAM_CBANK
	.align		4
        /*000c*/ 	.byte	0x04, 0x0a
        /*000e*/ 	.short	(.L_10 - .L_9)
	.align		4
.L_9:
        /*0010*/ 	.word	index@(.nv.constant0.attn_fwd)
        /*0014*/ 	.short	0x0160
        /*0016*/ 	.short	0x0088


	//----- nvinfo : EIATTR_CBANK_PARAM_SIZE
	.align		4
.L_10:
        /*0018*/ 	.byte	0x03, 0x19
        /*001a*/ 	.short	0x0088


	//----- nvinfo : EIATTR_KPARAM_INFO
	.align		4
        /*001c*/ 	.byte	0x04, 0x17
        /*001e*/ 	.short	(.L_12 - .L_11)
.L_11:
        /*0020*/ 	.word	0x00000000
        /*0024*/ 	.short	0x0019
        /*0026*/ 	.short	0x0080
        /*0028*/ 	.byte	0x00, 0xf4, 0x21, 0x00


	//----- nvinfo : EIATTR_KPARAM_INFO
	.align		4
.L_12:
        /*002c*/ 	.byte	0x04, 0x17
        /*002e*/ 	.short	(.L_14 - .L_13)
.L_13:
        /*0030*/ 	.word	0x00000000
        /*0034*/ 	.short	0x0018
        /*0036*/ 	.short	0x0078
        /*0038*/ 	.byte	0x00, 0xf4, 0x21, 0x00


	//----- nvinfo : EIATTR_KPARAM_INFO
	.align		4
.L_14:
        /*003c*/ 	.byte	0x04, 0x17
        /*003e*/ 	.short	(.L_16 - .L_15)
.L_15:
        /*0040*/ 	.word	0x00000000
        /*0044*/ 	.short	0x0017
        /*0046*/ 	.short	0x0070
        /*0048*/ 	.byte	0x00, 0xf0, 0x11, 0x00


	//----- nvinfo : EIATTR_KPARAM_INFO
	.align		4
.L_16:
        /*004c*/ 	.byte	0x04, 0x17
        /*004e*/ 	.short	(.L_18 - .L_17)
.L_17:
        /*0050*/ 	.word	0x00000000
        /*0054*/ 	.short	0x0016
        /*0056*/ 	.short	0x006c
        /*0058*/ 	.byte	0x00, 0xf0, 0x11, 0x00


	//----- nvinfo : EIATTR_KPARAM_INFO
	.align		4
.L_18:
        /*005c*/ 	.byte	0x04, 0x17
        /*005e*/ 	.short	(.L_20 - .L_19)
.L_19:
        /*0060*/ 	.word	0x00000000
        /*0064*/ 	.short	0x0015
        /*0066*/ 	.short	0x0068
        /*0068*/ 	.byte	0x00, 0xf0, 0x11, 0x00


	//----- nvinfo : EIATTR_KPARAM_INFO
	.align		4
.L_20:
        /*006c*/ 	.byte	0x04, 0x17
        /*006e*/ 	.short	(.L_22 - .L_21)
.L_21:
        /*0070*/ 	.word	0x00000000
        /*0074*/ 	.short	0x0014
        /*0076*/ 	.short	0x0064
        /*0078*/ 	.byte	0x00, 0xf0, 0x11, 0x00


	//----- nvinfo : EIATTR_KPARAM_INFO
	.align		4
.L_22:
        /*007c*/ 	.byte	0x04, 0x17
        /*007e*/ 	.short	(.L_24 - .L_23)
.L_23:
        /*0080*/ 	.word	0x00000000
        /*0084*/ 	.short	0x0013
        /*0086*/ 	.short	0x0060
        /*0088*/ 	.byte	0x00, 0xf0, 0x11, 0x00


	//----- nvinfo : EIATTR_KPARAM_INFO
	.align		4
.L_24:
        /*008c*/ 	.byte	0x04, 0x17
        /*008e*/ 	.short	(.L_26 - .L_25)
.L_25:
        /*0090*/ 	.word	0x00000000
        /*0094*/ 	.short	0x0012
        /*0096*/ 	.short	0x005c
        /*0098*/ 	.byte	0x00, 0xf0, 0x11, 0x00


	//----- nvinfo : EIATTR_KPARAM_INFO
	.align		4
.L_26:
        /*009c*/ 	.byte	0x04, 0x17
        /*009e*/ 	.short	(.L_28 - .L_27)
.L_27:
        /*00a0*/ 	.word	0x00000000
        /*00a4*/ 	.short	0x0011
        /*00a6*/ 	.short	0x0058
        /*00a8*/ 	.byte	0x00, 0xf0, 0x11, 0x00


	//----- nvinfo : EIATTR_KPARAM_INFO
	.align		4
.L_28:
        /*00ac*/ 	.byte	0x04, 0x17
        /*00ae*/ 	.short	(.L_30 - .L_29)
.L_29:
        /*00b0*/ 	.word	0x00000000
        /*00b4*/ 	.short	0x0010
        /*00b6*/ 	.short	0x0054
        /*00b8*/ 	.byte	0x00, 0xf0, 0x11, 0x00


	//----- nvinfo : EIATTR_KPARAM_INFO
	.align		4
.L_30:
        /*00bc*/ 	.byte	0x04, 0x17
        /*00be*/ 	.short	(.L_32 - .L_31)
.L_31:
        /*00c0*/ 	.word	0x00000000
        /*00c4*/ 	.short	0x000f
        /*00c6*/ 	.short	0x0050
        /*00c8*/ 	.byte	0x00, 0xf0, 0x11, 0x00


	//----- nvinfo : EIATTR_KPARAM_INFO
	.align		4
.L_32:
        /*00cc*/ 	.byte	0x04, 0x17
        /*00ce*/ 	.short	(.L_34 - .L_33)
.L_33:
        /*00d0*/ 	.word	0x00000000
        /*00d4*/ 	.short	0x000e
        /*00d6*/ 	.short	0x004c
        /*00d8*/ 	.byte	0x00, 0xf0, 0x11, 0x00


	//----- nvinfo : EIATTR_KPARAM_INFO
	.align		4
.L_34:
        /*00dc*/ 	.byte	0x04, 0x17
        /*00de*/ 	.short	(.L_36 - .L_35)
.L_35:
        /*00e0*/ 	.word	0x00000000
        /*00e4*/ 	.short	0x000d
        /*00e6*/ 	.short	0x0048
        /*00e8*/ 	.byte	0x00, 0xf0, 0x11, 0x00


	//----- nvinfo : EIATTR_KPARAM_INFO
	.align		4
.L_36:
        /*00ec*/ 	.byte	0x04, 0x17
        /*00ee*/ 	.short	(.L_38 - .L_37)
.L_37:
        /*00f0*/ 	.word	0x00000000
        /*00f4*/ 	.short	0x000c
        /*00f6*/ 	.short	0x0044
        /*00f8*/ 	.byte	0x00, 0xf0, 0x11, 0x00


	//----- nvinfo : EIATTR_KPARAM_INFO
	.align		4
.L_38:
        /*00fc*/ 	.byte	0x04, 0x17
        /*00fe*/ 	.short	(.L_40 - .L_39)
.L_39:
        /*0100*/ 	.word	0x00000000
        /*0104*/ 	.short	0x000b
        /*0106*/ 	.short	0x0040
        /*0108*/ 	.byte	0x00, 0xf0, 0x11, 0x00


	//----- nvinfo : EIATTR_KPARAM_INFO
	.align		4
.L_40:
        /*010c*/ 	.byte	0x04, 0x17
        /*010e*/ 	.short	(.L_42 - .L_41)
.L_41:
        /*0110*/ 	.word	0x00000000
        /*0114*/ 	.short	0x000a
        /*0116*/ 	.short	0x003c
        /*0118*/ 	.byte	0x00, 0xf0, 0x11, 0x00


	//----- nvinfo : EIATTR_KPARAM_INFO
	.align		4
.L_42:
        /*011c*/ 	.byte	0x04, 0x17
        /*011e*/ 	.short	(.L_44 - .L_43)
.L_43:
        /*0120*/ 	.word	0x00000000
        /*0124*/ 	.short	0x0009
        /*0126*/ 	.short	0x0038
        /*0128*/ 	.byte	0x00, 0xf0, 0x11, 0x00


	//----- nvinfo : EIATTR_KPARAM_INFO
	.align		4
.L_44:
        /*012c*/ 	.byte	0x04, 0x17
        /*012e*/ 	.short	(.L_46 - .L_45)
.L_45:
        /*0130*/ 	.word	0x00000000
        /*0134*/ 	.short	0x0008
        /*0136*/ 	.short	0x0034
        /*0138*/ 	.byte	0x00, 0xf0, 0x11, 0x00


	//----- nvinfo : EIATTR_KPARAM_INFO
	.align		4
.L_46:
        /*013c*/ 	.byte	0x04, 0x17
        /*013e*/ 	.short	(.L_48 - .L_47)
.L_47:
        /*0140*/ 	.word	0x00000000
        /*0144*/ 	.short	0x0007
        /*0146*/ 	.short	0x0030
        /*0148*/ 	.byte	0x00, 0xf0, 0x11, 0x00


	//----- nvinfo : EIATTR_KPARAM_INFO
	.align		4
.L_48:
        /*014c*/ 	.byte	0x04, 0x17
        /*014e*/ 	.short	(.L_50 - .L_49)
.L_49:
        /*0150*/ 	.word	0x00000000
        /*0154*/ 	.short	0x0006
        /*0156*/ 	.short	0x002c
        /*0158*/ 	.byte	0x00, 0xf0, 0x11, 0x00


	//----- nvinfo : EIATTR_KPARAM_INFO
	.align		4
.L_50:
        /*015c*/ 	.byte	0x04, 0x17
        /*015e*/ 	.short	(.L_52 - .L_51)
.L_51:
        /*0160*/ 	.word	0x00000000
        /*0164*/ 	.short	0x0005
        /*0166*/ 	.short	0x0028
        /*0168*/ 	.byte	0x00, 0xf0, 0x11, 0x00


	//----- nvinfo : EIATTR_KPARAM_INFO
	.align		4
.L_52:
        /*016c*/ 	.byte	0x04, 0x17
        /*016e*/ 	.short	(.L_54 - .L_53)
.L_53:
        /*0170*/ 	.word	0x00000000
        /*0174*/ 	.short	0x0004
        /*0176*/ 	.short	0x0020
        /*0178*/ 	.byte	0x00, 0xf4, 0x21, 0x00


	//----- nvinfo : EIATTR_KPARAM_INFO
	.align		4
.L_54:
        /*017c*/ 	.byte	0x04, 0x17
        /*017e*/ 	.short	(.L_56 - .L_55)
.L_55:
        /*0180*/ 	.word	0x00000000
        /*0184*/ 	.short	0x0003
        /*0186*/ 	.short	0x0018
        /*0188*/ 	.byte	0x00, 0xf4, 0x21, 0x00


	//----- nvinfo : EIATTR_KPARAM_INFO
	.align		4
.L_56:
        /*018c*/ 	.byte	0x04, 0x17
        /*018e*/ 	.short	(.L_58 - .L_57)
.L_57:
        /*0190*/ 	.word	0x00000000
        /*0194*/ 	.short	0x0002
        /*0196*/ 	.short	0x0010
        /*0198*/ 	.byte	0x00, 0xf4, 0x21, 0x00


	//----- nvinfo : EIATTR_KPARAM_INFO
	.align		4
.L_58:
        /*019c*/ 	.byte	0x04, 0x17
        /*019e*/ 	.short	(.L_60 - .L_59)
.L_59:
        /*01a0*/ 	.word	0x00000000
        /*01a4*/ 	.short	0x0001
        /*01a6*/ 	.short	0x0008
        /*01a8*/ 	.byte	0x00, 0xf4, 0x21, 0x00


	//----- nvinfo : EIATTR_KPARAM_INFO
	.align		4
.L_60:
        /*01ac*/ 	.byte	0x04, 0x17
        /*01ae*/ 	.short	(.L_62 - .L_61)
.L_61:
        /*01b0*/ 	.word	0x00000000
        /*01b4*/ 	.short	0x0000
        /*01b6*/ 	.short	0x0000
        /*01b8*/ 	.byte	0x00, 0xf4, 0x21, 0x00


	//----- nvinfo : EIATTR_MAXREG_COUNT
	.align		4
.L_62:
        /*01bc*/ 	.byte	0x03, 0x1b
        /*01be*/ 	.short	0x0080


	//----- nvinfo : EIATTR_NUM_BARRIERS
	.align		4
        /*01c0*/ 	.byte	0x02, 0x4c
        /*01c2*/ 	.byte	0x01
	.zero		1


	//----- nvinfo : EIATTR_ANNOTATIONS
	.align		4
        /*01c4*/ 	.byte	0x04, 0x55
        /*01c6*/ 	.short	(.L_64 - .L_63)


	//   ....[0]....
.L_63:
        /*01c8*/ 	.word	0x00000001
        /*01cc*/ 	.byte	0xd0, 0x15, 0x00, 0x00, 0x01, 0x00, 0x00, 0x00, 0xe0, 0x15, 0x00, 0x00, 0x01, 0x00, 0x00, 0x00
        /* <DEDUP_REMOVED lines=92> */
        /*079c*/ 	.byte	0x50, 0x5a, 0x00, 0x00, 0x01, 0x00, 0x00, 0x00, 0x60, 0x5a, 0x00, 0x00


	//----- nvinfo : EIATTR_MERCURY_ISA_VERSION
	.align		4
.L_64:
        /*07a8*/ 	.byte	0x03, 0x5f
        /*07aa*/ 	.short	0x0000


	//----- nvinfo : EIATTR_COOP_GROUP_MASK_REGIDS
	.align		4
        /*07ac*/ 	.byte	0x04, 0x29
        /*07ae*/ 	.short	(.L_66 - .L_65)


	//   ....[0]....
.L_65:
        /*07b0*/ 	.word	0xffffffff


	//   ....[1]....
        /*07b4*/ 	.word	0xffffffff


	//   ....[2]....
        /*07b8*/ 	.word	0xffffffff


	//   ....[3]....
        /*07bc*/ 	.word	0xffffffff


	//   ....[4]....
        /*07c0*/ 	.word	0xffffffff


	//   ....[5]....
        /*07c4*/ 	.word	0xffffffff


	//   ....[6]....
        /*07c8*/ 	.word	0xffffffff


	//   ....[7]....
        /*07cc*/ 	.word	0xffffffff


	//----- nvinfo : EIATTR_COOP_GROUP_INSTR_OFFSETS
	.align		4
.L_66:
        /*07d0*/ 	.byte	0x04, 0x28
        /*07d2*/ 	.short	(.L_68 - .L_67)


	//   ....[0]....
.L_67:
        /*07d4*/ 	.word	0x000039b0


	//   ....[1]....
        /*07d8*/ 	.word	0x00003a50


	//   ....[2]....
        /*07dc*/ 	.word	0x00003a60


	//   ....[3]....
        /*07e0*/ 	.word	0x00003b40


	//   ....[4]....
        /*07e4*/ 	.word	0x00005650


	//   ....[5]....
        /*07e8*/ 	.word	0x00005660


	//   ....[6]....
        /*07ec*/ 	.word	0x00005860


	//   ....[7]....
        /*07f0*/ 	.word	0x00005870


	//----- nvinfo : EIATTR_EXIT_INSTR_OFFSETS
	.align		4
.L_68:
        /*07f4*/ 	.byte	0x04, 0x1c
        /*07f6*/ 	.short	(.L_70 - .L_69)


	//   ....[0]....
.L_69:
        /*07f8*/ 	.word	0x00008300


	//   ....[1]....
        /*07fc*/ 	.word	0x000083a0


	//----- nvinfo : EIATTR_REQNTID
	.align		4
.L_70:
        /*0800*/ 	.byte	0x04, 0x10
        /*0802*/ 	.short	(.L_72 - .L_71)
.L_71:
        /*0804*/ 	.word	0x00000200
        /*0808*/ 	.word	0x00000001
        /*080c*/ 	.word	0x00000001
.L_72:


//--------------------- .nv.callgraph             --------------------------
	.section	.nv.callgraph,"",@"SHT_CUDA_CALLGRAPH"
	.align	4
	.sectionentsize	8
	.align		4
        /*0000*/ 	.word	0x00000000
	.align		4
        /*0004*/ 	.word	0xffffffff
	.align		4
        /*0008*/ 	.word	0x00000000
	.align		4
        /*000c*/ 	.word	0xfffffffe
	.align		4
        /*0010*/ 	.word	0x00000000
	.align		4
        /*0014*/ 	.word	0xfffffffd
	.align		4
        /*0018*/ 	.word	0x00000000
	.align		4
        /*001c*/ 	.word	0xfffffffc


//--------------------- .nv.rel.action            --------------------------
	.section	.nv.rel.action,"",@"SHT_CUDA_RELOCINFO"
	.align	8
	.sectionentsize	8
        /*0000*/ 	.byte	0x73, 0x00, 0x00, 0x00, 0x00, 0x00, 0x00, 0x00, 0x00, 0x00, 0x00, 0x11, 0x25, 0x00, 0x05, 0x36


//--------------------- .nv.constant4             --------------------------
	.section	.nv.constant4,"a",@progbits
	.align	8
	.align		8
.nv.constant4:
        /*0000*/ 	.dword	_$_str


//--------------------- .nv.constant0.attn_fwd    --------------------------
	.section	.nv.constant0.attn_fwd,"a",@progbits
	.sectionflags	@""
	.align	4
.nv.constant0.attn_fwd:
	.zero		488


//--------------------- .text.attn_fwd            --------------------------
	.section	.text.attn_fwd,"ax",@progbits
	.sectioninfo	@"SHI_REGISTERS=128"
	.align	128
        .global         attn_fwd
        .type           attn_fwd,@function
        .size           attn_fwd,(.L_x_3 - attn_fwd)
        .other          attn_fwd,@"STO_CUDA_ENTRY STV_DEFAULT"
attn_fwd:
.text.attn_fwd:
[----:B------:R-:W-:Y:S02]  /*0000*/  IMAD.MOV.U32 R1, RZ, RZ, c[0x0][0x28] ;  /* 0x00000a00ff017624 */ /* 0x000fe400078e00ff */
[----:B------:R-:W0:Y:S01]  /*0010*/  S2R R82, SR_TID.X ;  /* 0x0000000000527919 */ /* 0x000e220000002100 */
[----:B------:R-:W-:Y:S01]  /*0020*/  MOV R19, c[0x0][0x198] ;  /* 0x0000660000137a02 */ /* 0x000fe20000000f00 */
[----:B------:R-:W-:Y:S01]  /*0030*/  ULDC.64 UR4, c[0x0][0x118] ;  /* 0x0000460000047ab9 */ /* 0x000fe20000000a00 */
[----:B------:R-:W-:Y:S01]  /*0040*/  IADD3 R1, R1, -0x1c0, RZ ;  /* 0xfffffe4001017810 */ /* 0x000fe20007ffe0ff */
[----:B------:R-:W1:Y:S04]  /*0050*/  S2R R3, SR_CTAID.X ;  /* 0x0000000000037919 */ /* 0x000e680000002500 */
[----:B------:R-:W2:Y:S01]  /*0060*/  S2R R84, SR_CTAID.Y ;  /* 0x0000000000547919 */ /* 0x000ea20000002600 */
[----:B0-----:R-:W-:Y:S02]  /*0070*/  LOP3.LUT R0, R82, 0xff, RZ, 0xc0, !PT ;  /* 0x000000ff52007812 */ /* 0x001fe400078ec0ff */
[----:B------:R-:W-:-:S03]  /*0080*/  SHF.R.U32.HI R4, RZ, 0x8, R82 ;  /* 0x00000008ff047819 */ /* 0x000fc60000011652 */
[----:B-1----:R-:W-:Y:S01]  /*0090*/  IMAD R5, R3, 0x100, R0 ;  /* 0x0000010003057824 */ /* 0x002fe200078e0200 */
[----:B------:R-:W-:Y:S01]  /*00a0*/  SGXT.U32 R4, R4, 0x1 ;  /* 0x000000010404781a */ /* 0x000fe20000000000 */
[----:B--2---:R-:W-:Y:S02]  /*00b0*/  IMAD R2, R84, c[0x0][0x190], RZ ;  /* 0x0000640054027a24 */ /* 0x004fe400078e02ff */
[----:B------:R-:W-:Y:S02]  /*00c0*/  IMAD R3, R5, c[0x0][0x194], RZ ;  /* 0x0000650005037a24 */ /* 0x000fe400078e02ff */
[----:B------:R-:W-:Y:S02]  /*00d0*/  IMAD.SHL.U32 R16, R2, 0x2, RZ ;  /* 0x0000000202107824 */ /* 0x000fe400078e00ff */
[----:B------:R-:W-:Y:S02]  /*00e0*/  IMAD.SHL.U32 R5, R3, 0x2, RZ ;  /* 0x0000000203057824 */ /* 0x000fe400078e00ff */
[----:B------:R-:W-:-:S02]  /*00f0*/  IMAD R7, R4, c[0x0][0x198], RZ ;  /* 0x0000660004077a24 */ /* 0x000fc400078e02ff */
[----:B------:R-:W-:Y:S01]  /*0100*/  IMAD.HI R14, R2, 0x2, RZ ;  /* 0x00000002020e7827 */ /* 0x000fe200078e02ff */
[----:B------:R-:W-:Y:S02]  /*0110*/  IADD3 R16, P0, P1, R5, c[0x0][0x160], R16 ;  /* 0x0000580005107a10 */ /* 0x000fe4000791e010 */
[----:B------:R-:W-:Y:S01]  /*0120*/  LEA R5, R19, R7, 0x1 ;  /* 0x0000000713057211 */ /* 0x000fe200078e08ff */
[----:B------:R-:W-:-:S04]  /*0130*/  IMAD.HI R3, R3, 0x2, RZ ;  /* 0x0000000203037827 */ /* 0x000fc800078e02ff */
[----:B------:R-:W-:Y:S01]  /*0140*/  IMAD R9, R19, 0x2, R5 ;  /* 0x0000000213097824 */ /* 0x000fe200078e0205 */
[----:B------:R-:W-:Y:S02]  /*0150*/  IADD3.X R14, R3, c[0x0][0x164], R14, P0, P1 ;  /* 0x00005900030e7a10 */ /* 0x000fe400007e240e */
[-C--:B------:R-:W-:Y:S01]  /*0160*/  LEA R2, P0, R7, R16.reuse, 0x1 ;  /* 0x0000001007027211 */ /* 0x080fe200078008ff */
[----:B------:R-:W-:Y:S01]  /*0170*/  IMAD R11, R19, 0x2, R9 ;  /* 0x00000002130b7824 */ /* 0x000fe200078e0209 */
[----:B------:R-:W-:Y:S02]  /*0180*/  LEA R4, P1, R5, R16, 0x1 ;  /* 0x0000001005047211 */ /* 0x000fe400078208ff */
[-C--:B------:R-:W-:Y:S02]  /*0190*/  LEA.HI.X.SX32 R3, R7, R14.reuse, 0x1, P0 ;  /* 0x0000000e07037211 */ /* 0x080fe400000f0eff */
[----:B------:R-:W-:Y:S02]  /*01a0*/  LEA R13, R19, R11, 0x1 ;  /* 0x0000000b130d7211 */ /* 0x000fe400078e08ff */
[----:B------:R-:W-:Y:S01]  /*01b0*/  LEA.HI.X.SX32 R5, R5, R14, 0x1, P1 ;  /* 0x0000000e05057211 */ /* 0x000fe200008f0eff */
[----:B------:R0:W2:Y:S01]  /*01c0*/  LDG.E.U16 R15, [R2.64] ;  /* 0x00000004020f7981 */ /* 0x0000a2000c1e1500 */
[----:B------:R-:W-:Y:S01]  /*01d0*/  LEA R6, P0, R9, R16, 0x1 ;  /* 0x0000001009067211 */ /* 0x000fe200078008ff */
[----:B------:R-:W-:-:S02]  /*01e0*/  IMAD R21, R19, 0x2, R13 ;  /* 0x0000000213157824 */ /* 0x000fc400078e020d */
[----:B------:R1:W3:Y:S02]  /*01f0*/  LDG.E.U16 R17, [R4.64] ;  /* 0x0000000404117981 */ /* 0x0002e4000c1e1500 */
[----:B0-----:R-:W-:Y:S01]  /*0200*/  IMAD R3, R19, 0x2, R21 ;  /* 0x0000000213037824 */ /* 0x001fe200078e0215 */
[----:B------:R-:W-:Y:S02]  /*0210*/  LEA.HI.X.SX32 R7, R9, R14, 0x1, P0 ;  /* 0x0000000e09077211 */ /* 0x000fe400000f0eff */
[-C--:B------:R-:W-:Y:S02]  /*0220*/  LEA R8, P0, R11, R16.reuse, 0x1 ;  /* 0x000000100b087211 */ /* 0x080fe400078008ff */
[----:B-1----:R-:W-:Y:S01]  /*0230*/  LEA R5, R19, R3, 0x1 ;  /* 0x0000000313057211 */ /* 0x002fe200078e08ff */
[----:B------:R0:W4:Y:S01]  /*0240*/  LDG.E.U16 R18, [R6.64] ;  /* 0x0000000406127981 */ /* 0x000122000c1e1500 */
[----:B------:R-:W-:Y:S02]  /*0250*/  LEA R10, P1, R13, R16, 0x1 ;  /* 0x000000100d0a7211 */ /* 0x000fe400078208ff */
[----:B------:R-:W-:Y:S01]  /*0260*/  LEA.HI.X.SX32 R9, R11, R14, 0x1, P0 ;  /* 0x0000000e0b097211 */ /* 0x000fe200000f0eff */
[----:B------:R-:W-:Y:S01]  /*0270*/  IMAD R25, R19, 0x2, R5 ;  /* 0x0000000213197824 */ /* 0x000fe200078e0205 */
[----:B------:R-:W-:-:S02]  /*0280*/  LEA R12, P0, R21, R16, 0x1 ;  /* 0x00000010150c7211 */ /* 0x000fc400078008ff */
[-C--:B------:R-:W-:Y:S01]  /*0290*/  LEA.HI.X.SX32 R11, R13, R14.reuse, 0x1, P1 ;  /* 0x0000000e0d0b7211 */ /* 0x080fe200008f0eff */
[----:B------:R-:W-:Y:S01]  /*02a0*/  IMAD R27, R19, 0x2, R25 ;  /* 0x00000002131b7824 */ /* 0x000fe200078e0219 */
[----:B------:R-:W-:Y:S01]  /*02b0*/  LEA.HI.X.SX32 R13, R21, R14, 0x1, P0 ;  /* 0x0000000e150d7211 */ /* 0x000fe200000f0eff */
[----:B------:R1:W5:Y:S01]  /*02c0*/  LDG.E.U16 R20, [R8.64] ;  /* 0x0000000408147981 */ /* 0x000362000c1e1500 */
[----:B------:R-:W-:-:S03]  /*02d0*/  LEA R2, P0, R3, R16, 0x1 ;  /* 0x0000001003027211 */ /* 0x000fc600078008ff */
[----:B------:R0:W2:Y:S01]  /*02e0*/  LDG.E.U16 R21, [R10.64] ;  /* 0x000000040a157981 */ /* 0x0000a2000c1e1500 */
[----:B------:R-:W-:Y:S02]  /*02f0*/  LEA.HI.X.SX32 R3, R3, R14, 0x1, P0 ;  /* 0x0000000e03037211 */ /* 0x000fe400000f0eff */
[----:B------:R-:W-:Y:S01]  /*0300*/  LEA R4, P0, R5, R16, 0x1 ;  /* 0x0000001005047211 */ /* 0x000fe200078008ff */
[----:B------:R1:W2:Y:S01]  /*0310*/  LDG.E.U16 R22, [R12.64] ;  /* 0x000000040c167981 */ /* 0x0002a2000c1e1500 */
[----:B0-----:R-:W-:-:S03]  /*0320*/  LEA R11, R19, R27, 0x1 ;  /* 0x0000001b130b7211 */ /* 0x001fc600078e08ff */
[----:B------:R0:W2:Y:S01]  /*0330*/  LDG.E.U16 R23, [R2.64] ;  /* 0x0000000402177981 */ /* 0x0000a2000c1e1500 */
[----:B------:R-:W-:Y:S01]  /*0340*/  LEA.HI.X.SX32 R5, R5, R14, 0x1, P0 ;  /* 0x0000000e05057211 */ /* 0x000fe200000f0eff */
[----:B-1----:R-:W-:Y:S01]  /*0350*/  IMAD R13, R19, 0x2, R11 ;  /* 0x00000002130d7824 */ /* 0x002fe200078e020b */
[----:B------:R-:W-:-:S03]  /*0360*/  LEA R8, P0, R27, R16, 0x1 ;  /* 0x000000101b087211 */ /* 0x000fc600078008ff */
[----:B------:R1:W2:Y:S01]  /*0370*/  LDG.E.U16 R24, [R4.64] ;  /* 0x0000000404187981 */ /* 0x0002a2000c1e1500 */
[----:B------:R-:W-:Y:S01]  /*0380*/  LEA R6, P1, R25, R16, 0x1 ;  /* 0x0000001019067211 */ /* 0x000fe200078208ff */
[----:B------:R-:W-:Y:S01]  /*0390*/  IMAD R29, R19, 0x2, R13 ;  /* 0x00000002131d7824 */ /* 0x000fe200078e020d */
[-C--:B------:R-:W-:Y:S02]  /*03a0*/  LEA.HI.X.SX32 R9, R27, R14.reuse, 0x1, P0 ;  /* 0x0000000e1b097211 */ /* 0x080fe400000f0eff */
[----:B------:R-:W-:Y:S02]  /*03b0*/  LEA.HI.X.SX32 R7, R25, R14, 0x1, P1 ;  /* 0x0000000e19077211 */ /* 0x000fe400008f0eff */
[----:B------:R-:W-:Y:S01]  /*03c0*/  LEA R10, P0, R11, R16, 0x1 ;  /* 0x000000100b0a7211 */ /* 0x000fe200078008ff */
[----:B------:R1:W2:Y:S01]  /*03d0*/  LDG.E.U16 R26, [R8.64] ;  /* 0x00000004081a7981 */ /* 0x0002a2000c1e1500 */
[----:B------:R-:W-:Y:S02]  /*03e0*/  LEA R31, R19, R29, 0x1 ;  /* 0x0000001d131f7211 */ /* 0x000fe400078e08ff */
[----:B------:R-:W-:Y:S01]  /*03f0*/  LEA.HI.X.SX32 R11, R11, R14, 0x1, P0 ;  /* 0x0000000e0b0b7211 */ /* 0x000fe200000f0eff */
[----:B------:R1:W2:Y:S01]  /*0400*/  LDG.E.U16 R25, [R6.64] ;  /* 0x0000000406197981 */ /* 0x0002a2000c1e1500 */
[----:B0-----:R-:W-:-:S02]  /*0410*/  LEA R2, P0, R13, R16, 0x1 ;  /* 0x000000100d027211 */ /* 0x001fc400078008ff */
[----:B------:R-:W-:Y:S01]  /*0420*/  LEA R12, P1, R29, R16, 0x1 ;  /* 0x000000101d0c7211 */ /* 0x000fe200078208ff */
[----:B------:R0:W2:Y:S01]  /*0430*/  LDG.E.U16 R27, [R10.64] ;  /* 0x000000040a1b7981 */ /* 0x0000a2000c1e1500 */
[----:B------:R-:W-:Y:S01]  /*0440*/  LEA.HI.X.SX32 R3, R13, R14, 0x1, P0 ;  /* 0x0000000e0d037211 */ /* 0x000fe200000f0eff */
[----:B-1----:R-:W-:Y:S01]  /*0450*/  IMAD R7, R19, 0x2, R31 ;  /* 0x0000000213077824 */ /* 0x002fe200078e021f */
[----:B------:R-:W-:-:S03]  /*0460*/  LEA R4, P0, R31, R16, 0x1 ;  /* 0x000000101f047211 */ /* 0x000fc600078008ff */
[----:B------:R1:W2:Y:S01]  /*0470*/  LDG.E.U16 R28, [R2.64] ;  /* 0x00000004021c7981 */ /* 0x0002a2000c1e1500 */
[----:B------:R-:W-:Y:S01]  /*0480*/  IMAD R9, R19, 0x2, R7 ;  /* 0x0000000213097824 */ /* 0x000fe200078e0207 */
[----:B------:R-:W-:Y:S02]  /*0490*/  LEA.HI.X.SX32 R5, R31, R14, 0x1, P0 ;  /* 0x0000000e1f057211 */ /* 0x000fe400000f0eff */
[----:B------:R-:W-:Y:S02]  /*04a0*/  LEA R6, P0, R7, R16, 0x1 ;  /* 0x0000001007067211 */ /* 0x000fe400078008ff */
[----:B------:R-:W-:Y:S01]  /*04b0*/  LEA R33, R19, R9, 0x1 ;  /* 0x0000000913217211 */ /* 0x000fe200078e08ff */
[----:B------:R0:W2:Y:S01]  /*04c0*/  LDG.E.U16 R30, [R4.64] ;  /* 0x00000004041e7981 */ /* 0x0000a2000c1e1500 */
[-C--:B------:R-:W-:Y:S02]  /*04d0*/  LEA.HI.X.SX32 R13, R29, R14.reuse, 0x1, P1 ;  /* 0x0000000e1d0d7211 */ /* 0x080fe400008f0eff */
[----:B------:R-:W-:Y:S01]  /*04e0*/  LEA.HI.X.SX32 R7, R7, R14, 0x1, P0 ;  /* 0x0000000e07077211 */ /* 0x000fe200000f0eff */
[----:B------:R-:W-:Y:S01]  /*04f0*/  IMAD R35, R19, 0x2, R33 ;  /* 0x0000000213237824 */ /* 0x000fe200078e0221 */
[C---:B------:R-:W-:Y:S01]  /*0500*/  LEA R8, P0, R9.reuse, R16, 0x1 ;  /* 0x0000001009087211 */ /* 0x040fe200078008ff */
[----:B------:R0:W2:Y:S03]  /*0510*/  LDG.E.U16 R29, [R12.64] ;  /* 0x000000040c1d7981 */ /* 0x0000a6000c1e1500 */
[----:B------:R-:W-:Y:S01]  /*0520*/  LEA.HI.X.SX32 R9, R9, R14, 0x1, P0 ;  /* 0x0000000e09097211 */ /* 0x000fe200000f0eff */
[----:B------:R0:W2:Y:S01]  /*0530*/  LDG.E.U16 R31, [R6.64] ;  /* 0x00000004061f7981 */ /* 0x0000a2000c1e1500 */
[----:B-1----:R-:W-:-:S02]  /*0540*/  LEA R2, P0, R35, R16, 0x1 ;  /* 0x0000001023027211 */ /* 0x002fc400078008ff */
[----:B0-----:R-:W-:Y:S01]  /*0550*/  LEA R10, P1, R33, R16, 0x1 ;  /* 0x00000010210a7211 */ /* 0x001fe200078208ff */
[----:B------:R0:W2:Y:S01]  /*0560*/  LDG.E.U16 R32, [R8.64] ;  /* 0x0000000408207981 */ /* 0x0000a2000c1e1500 */
[----:B------:R-:W-:Y:S01]  /*0570*/  IMAD R13, R19, 0x2, R35 ;  /* 0x00000002130d7824 */ /* 0x000fe200078e0223 */
[----:B------:R-:W-:-:S04]  /*0580*/  LEA.HI.X.SX32 R3, R35, R14, 0x1, P0 ;  /* 0x0000000e23037211 */ /* 0x000fc800000f0eff */
[----:B------:R-:W-:Y:S01]  /*0590*/  LEA R4, P0, R13, R16, 0x1 ;  /* 0x000000100d047211 */ /* 0x000fe200078008ff */
[----:B------:R1:W2:Y:S01]  /*05a0*/  LDG.E.U16 R34, [R2.64] ;  /* 0x0000000402227981 */ /* 0x0002a2000c1e1500 */
[----:B------:R-:W-:Y:S02]  /*05b0*/  LEA R35, R19, R13, 0x1 ;  /* 0x0000000d13237211 */ /* 0x000fe400078e08ff */
[----:B------:R-:W-:-:S03]  /*05c0*/  LEA.HI.X.SX32 R5, R13, R14, 0x1, P0 ;  /* 0x0000000e0d057211 */ /* 0x000fc600000f0eff */
[----:B------:R-:W-:-:S04]  /*05d0*/  IMAD R13, R19, 0x2, R35 ;  /* 0x00000002130d7824 */ /* 0x000fc800078e0223 */
[----:B------:R-:W-:Y:S01]  /*05e0*/  IMAD R37, R19, 0x2, R13 ;  /* 0x0000000213257824 */ /* 0x000fe200078e020d */
[----:B------:R-:W-:-:S04]  /*05f0*/  LEA.HI.X.SX32 R11, R33, R14, 0x1, P1 ;  /* 0x0000000e210b7211 */ /* 0x000fc800008f0eff */
[C---:B------:R-:W-:Y:S01]  /*0600*/  LEA R39, R19.reuse, R37, 0x1 ;  /* 0x0000002513277211 */ /* 0x040fe200078e08ff */
[----:B------:R0:W2:Y:S04]  /*0610*/  LDG.E.U16 R33, [R10.64] ;  /* 0x000000040a217981 */ /* 0x0000a8000c1e1500 */
[----:B0-----:R-:W-:-:S04]  /*0620*/  IMAD R11, R19, 0x2, R39 ;  /* 0x00000002130b7824 */ /* 0x001fc800078e0227 */
[----:B------:R-:W-:Y:S01]  /*0630*/  IMAD R41, R19, 0x2, R11 ;  /* 0x0000000213297824 */ /* 0x000fe200078e020b */
[----:B------:R-:W-:-:S04]  /*0640*/  LEA R6, P0, R35, R16, 0x1 ;  /* 0x0000001023067211 */ /* 0x000fc800078008ff */
[----:B------:R-:W-:Y:S02]  /*0650*/  LEA R43, R19, R41, 0x1 ;  /* 0x00000029132b7211 */ /* 0x000fe400078e08ff */
[----:B------:R-:W-:-:S03]  /*0660*/  LEA R12, P1, R13, R16, 0x1 ;  /* 0x000000100d0c7211 */ /* 0x000fc600078208ff */
[----:B------:R-:W-:Y:S01]  /*0670*/  IMAD R45, R19, 0x2, R43 ;  /* 0x00000002132d7824 */ /* 0x000fe200078e022b */
[-C--:B------:R-:W-:Y:S02]  /*0680*/  LEA.HI.X.SX32 R7, R35, R14.reuse, 0x1, P0 ;  /* 0x0000000e23077211 */ /* 0x080fe400000f0eff */
[----:B------:R-:W-:Y:S01]  /*0690*/  LEA.HI.X.SX32 R13, R13, R14, 0x1, P1 ;  /* 0x0000000e0d0d7211 */ /* 0x000fe200008f0eff */
[----:B------:R-:W-:Y:S01]  /*06a0*/  IMAD R47, R19, 0x2, R45 ;  /* 0x00000002132f7824 */ /* 0x000fe200078e022d */
[C---:B------:R-:W-:Y:S01]  /*06b0*/  LEA R8, P0, R37.reuse, R16, 0x1 ;  /* 0x0000001025087211 */ /* 0x040fe200078008ff */
[----:B------:R0:W3:Y:S03]  /*06c0*/  LDG.E.U16 R35, [R4.64] ;  /* 0x0000000404237981 */ /* 0x0000e6000c1e1500 */
[----:B------:R-:W-:Y:S01]  /*06d0*/  LEA.HI.X.SX32 R9, R37, R14, 0x1, P0 ;  /* 0x0000000e25097211 */ /* 0x000fe200000f0eff */
[----:B------:R0:W3:Y:S04]  /*06e0*/  LDG.E.U16 R36, [R6.64] ;  /* 0x0000000406247981 */ /* 0x0000e8000c1e1500 */
[----:B------:R0:W3:Y:S01]  /*06f0*/  LDG.E.U16 R37, [R12.64] ;  /* 0x000000040c257981 */ /* 0x0000e2000c1e1500 */
[----:B-1----:R-:W-:-:S02]  /*0700*/  LEA R2, P0, R39, R16, 0x1 ;  /* 0x0000001027027211 */ /* 0x002fc400078008ff */
[----:B------:R-:W-:Y:S01]  /*0710*/  LEA R10, P1, R41, R16, 0x1 ;  /* 0x00000010290a7211 */ /* 0x000fe200078208ff */
[----:B------:R1:W4:Y:S01]  /*0720*/  LDG.E.U16 R38, [R8.64] ;  /* 0x0000000408267981 */ /* 0x000322000c1e1500 */
[----:B0-----:R-:W-:-:S05]  /*0730*/  LEA R13, R19, R47, 0x1 ;  /* 0x0000002f130d7211 */ /* 0x001fca00078e08ff */
[----:B------:R-:W-:Y:S01]  /*0740*/  IMAD R49, R19, 0x2, R13 ;  /* 0x0000000213317824 */ /* 0x000fe200078e020d */
[----:B------:R-:W-:-:S03]  /*0750*/  LEA.HI.X.SX32 R3, R39, R14, 0x1, P0 ;  /* 0x0000000e27037211 */ /* 0x000fc600000f0eff */
[----:B------:R-:W-:Y:S01]  /*0760*/  IMAD R51, R19, 0x2, R49 ;  /* 0x0000000213337824 */ /* 0x000fe200078e0231 */
[----:B------:R-:W-:Y:S01]  /*0770*/  LEA R4, P0, R11, R16, 0x1 ;  /* 0x000000100b047211 */ /* 0x000fe200078008ff */
[----:B------:R0:W4:Y:S03]  /*0780*/  LDG.E.U16 R39, [R2.64] ;  /* 0x0000000402277981 */ /* 0x000126000c1e1500 */
[----:B------:R-:W-:Y:S02]  /*0790*/  LEA R53, R19, R51, 0x1 ;  /* 0x0000003313357211 */ /* 0x000fe400078e08ff */
[-C--:B------:R-:W-:Y:S02]  /*07a0*/  LEA.HI.X.SX32 R5, R11, R14.reuse, 0x1, P0 ;  /* 0x0000000e0b057211 */ /* 0x080fe400000f0eff */
[----:B------:R-:W-:Y:S01]  /*07b0*/  LEA.HI.X.SX32 R11, R41, R14, 0x1, P1 ;  /* 0x0000000e290b7211 */ /* 0x000fe200008f0eff */
[----:B------:R-:W-:Y:S01]  /*07c0*/  IMAD R55, R19, 0x2, R53 ;  /* 0x0000000213377824 */ /* 0x000fe200078e0235 */
[----:B------:R-:W-:Y:S01]  /*07d0*/  LEA R6, P0, R43, R16, 0x1 ;  /* 0x000000102b067211 */ /* 0x000fe200078008ff */
[----:B------:R0:W4:Y:S04]  /*07e0*/  LDG.E.U16 R40, [R4.64] ;  /* 0x0000000404287981 */ /* 0x000128000c1e1500 */
[----:B------:R0:W4:Y:S02]  /*07f0*/  LDG.E.U16 R41, [R10.64] ;  /* 0x000000040a297981 */ /* 0x000124000c1e1500 */
[----:B0-----:R-:W-:-:S05]  /*0800*/  IMAD R11, R19, 0x2, R55 ;  /* 0x00000002130b7824 */ /* 0x001fca00078e0237 */
[----:B------:R-:W-:-:S05]  /*0810*/  LEA R57, R19, R11, 0x1 ;  /* 0x0000000b13397211 */ /* 0x000fca00078e08ff */
[----:B------:R-:W-:-:S04]  /*0820*/  IMAD R59, R19, 0x2, R57 ;  /* 0x00000002133b7824 */ /* 0x000fc800078e0239 */
[----:B------:R-:W-:-:S05]  /*0830*/  IMAD R61, R19, 0x2, R59 ;  /* 0x00000002133d7824 */ /* 0x000fca00078e023b */
[----:B------:R-:W-:Y:S02]  /*0840*/  LEA R63, R19, R61, 0x1 ;  /* 0x0000003d133f7211 */ /* 0x000fe400078e08ff */
[----:B------:R-:W-:-:S03]  /*0850*/  LEA.HI.X.SX32 R7, R43, R14, 0x1, P0 ;  /* 0x0000000e2b077211 */ /* 0x000fc600000f0eff */
[----:B------:R-:W-:Y:S01]  /*0860*/  IMAD R65, R19, 0x2, R63 ;  /* 0x0000000213417824 */ /* 0x000fe200078e023f */
[----:B-1----:R-:W-:Y:S01]  /*0870*/  LEA R8, P0, R45, R16, 0x1 ;  /* 0x000000102d087211 */ /* 0x002fe200078008ff */
[----:B------:R0:W5:Y:S02]  /*0880*/  LDG.E.U16 R42, [R6.64] ;  /* 0x00000004062a7981 */ /* 0x000164000c1e1500 */
[----:B------:R-:W-:Y:S01]  /*0890*/  IMAD R67, R19, 0x2, R65 ;  /* 0x0000000213437824 */ /* 0x000fe200078e0241 */
[----:B------:R-:W-:Y:S02]  /*08a0*/  LEA.HI.X.SX32 R9, R45, R14, 0x1, P0 ;  /* 0x0000000e2d097211 */ /* 0x000fe400000f0eff */
[----:B------:R-:W-:Y:S02]  /*08b0*/  LEA R2, P0, R47, R16, 0x1 ;  /* 0x000000102f027211 */ /* 0x000fe400078008ff */
[----:B------:R-:W-:Y:S01]  /*08c0*/  LEA R69, R19, R67, 0x1 ;  /* 0x0000004313457211 */ /* 0x000fe200078e08ff */
[----:B------:R1:W5:Y:S01]  /*08d0*/  LDG.E.U16 R43, [R8.64] ;  /* 0x00000004082b7981 */ /* 0x000362000c1e1500 */
[----:B------:R-:W-:-:S02]  /*08e0*/  LEA.HI.X.SX32 R3, R47, R14, 0x1, P0 ;  /* 0x0000000e2f037211 */ /* 0x000fc400000f0eff */
[-C--:B------:R-:W-:Y:S01]  /*08f0*/  LEA R4, P0, R49, R16.reuse, 0x1 ;  /* 0x0000001031047211 */ /* 0x080fe200078008ff */
[----:B------:R-:W-:Y:S01]  /*0900*/  IMAD R71, R19, 0x2, R69 ;  /* 0x0000000213477824 */ /* 0x000fe200078e0245 */
[----:B------:R-:W-:Y:S01]  /*0910*/  LEA R12, P1, R13, R16, 0x1 ;  /* 0x000000100d0c7211 */ /* 0x000fe200078208ff */
[----:B------:R1:W5:Y:S01]  /*0920*/  LDG.E.U16 R44, [R2.64] ;  /* 0x00000004022c7981 */ /* 0x000362000c1e1500 */
[----:B------:R-:W-:Y:S01]  /*0930*/  LEA.HI.X.SX32 R5, R49, R14, 0x1, P0 ;  /* 0x0000000e31057211 */ /* 0x000fe200000f0eff */
[----:B------:R-:W-:Y:S01]  /*0940*/  IMAD R73, R19, 0x2, R71 ;  /* 0x0000000213497824 */ /* 0x000fe200078e0247 */
[----:B0-----:R-:W-:Y:S02]  /*0950*/  LEA R6, P0, R51, R16, 0x1 ;  /* 0x0000001033067211 */ /* 0x001fe400078008ff */
[-C--:B------:R-:W-:Y:S01]  /*0960*/  LEA.HI.X.SX32 R13, R13, R14.reuse, 0x1, P1 ;  /* 0x0000000e0d0d7211 */ /* 0x080fe200008f0eff */
[----:B------:R0:W5:Y:S01]  /*0970*/  LDG.E.U16 R46, [R4.64] ;  /* 0x00000004042e7981 */ /* 0x000162000c1e1500 */
[----:B------:R-:W-:-:S02]  /*0980*/  LEA.HI.X.SX32 R7, R51, R14, 0x1, P0 ;  /* 0x0000000e33077211 */ /* 0x000fc400000f0eff */
[----:B------:R-:W-:Y:S01]  /*0990*/  LEA R75, R19, R73, 0x1 ;  /* 0x00000049134b7211 */ /* 0x000fe200078e08ff */
[----:B------:R0:W5:Y:S01]  /*09a0*/  LDG.E.U16 R45, [R12.64] ;  /* 0x000000040c2d7981 */ /* 0x000162000c1e1500 */
[----:B-1----:R-:W-:-:S03]  /*09b0*/  LEA R8, P0, R53, R16, 0x1 ;  /* 0x0000001035087211 */ /* 0x002fc600078008ff */
[----:B------:R-:W-:Y:S01]  /*09c0*/  IMAD R77, R19, 0x2, R75 ;  /* 0x00000002134d7824 */ /* 0x000fe200078e024b */
[----:B------:R-:W-:Y:S01]  /*09d0*/  LEA.HI.X.SX32 R9, R53, R14, 0x1, P0 ;  /* 0x0000000e35097211 */ /* 0x000fe200000f0eff */
[----:B------:R1:W5:Y:S01]  /*09e0*/  LDG.E.U16 R47, [R6.64] ;  /* 0x00000004062f7981 */ /* 0x000362000c1e1500 */
[-C--:B------:R-:W-:Y:S01]  /*09f0*/  LEA R10, P0, R11, R16.reuse, 0x1 ;  /* 0x000000100b0a7211 */ /* 0x080fe200078008ff */
[----:B------:R-:W-:Y:S01]  /*0a00*/  IMAD R79, R19, 0x2, R77 ;  /* 0x00000002134f7824 */ /* 0x000fe200078e024d */
[----:B------:R-:W-:Y:S01]  /*0a10*/  LEA R2, P1, R55, R16, 0x1 ;  /* 0x0000001037027211 */ /* 0x000fe200078208ff */
[----:B------:R1:W5:Y:S01]  /*0a20*/  LDG.E.U16 R48, [R8.64] ;  /* 0x0000000408307981 */ /* 0x000362000c1e1500 */
[----:B------:R-:W-:Y:S02]  /*0a30*/  LEA.HI.X.SX32 R11, R11, R14, 0x1, P0 ;  /* 0x0000000e0b0b7211 */ /* 0x000fe400000f0eff */
[----:B0-----:R-:W-:Y:S02]  /*0a40*/  LEA R4, P0, R57, R16, 0x1 ;  /* 0x0000001039047211 */ /* 0x001fe400078008ff */
[----:B------:R-:W-:Y:S01]  /*0a50*/  LEA.HI.X.SX32 R3, R55, R14, 0x1, P1 ;  /* 0x0000000e37037211 */ /* 0x000fe200008f0eff */
[----:B------:R0:W5:Y:S01]  /*0a60*/  LDG.E.U16 R50, [R10.64] ;  /* 0x000000040a327981 */ /* 0x000162000c1e1500 */
[----:B------:R-:W-:-:S02]  /*0a70*/  LEA R12, P1, R61, R16, 0x1 ;  /* 0x000000103d0c7211 */ /* 0x000fc400078208ff */
[----:B------:R-:W-:Y:S01]  /*0a80*/  LEA R81, R19, R79, 0x1 ;  /* 0x0000004f13517211 */ /* 0x000fe200078e08ff */
[----:B------:R0:W5:Y:S01]  /*0a90*/  LDG.E.U16 R49, [R2.64] ;  /* 0x0000000402317981 */ /* 0x000162000c1e1500 */
[----:B------:R-:W-:Y:S02]  /*0aa0*/  LEA.HI.X.SX32 R5, R57, R14, 0x1, P0 ;  /* 0x0000000e39057211 */ /* 0x000fe400000f0eff */
[----:B-1----:R-:W-:Y:S02]  /*0ab0*/  LEA R6, P0, R59, R16, 0x1 ;  /* 0x000000103b067211 */ /* 0x002fe400078008ff */
[-C--:B------:R-:W-:Y:S01]  /*0ac0*/  LEA.HI.X.SX32 R13, R61, R14.reuse, 0x1, P1 ;  /* 0x0000000e3d0d7211 */ /* 0x080fe200008f0eff */
[----:B------:R-:W-:Y:S01]  /*0ad0*/  IMAD R61, R19, 0x2, R81 ;  /* 0x00000002133d7824 */ /* 0x000fe200078e0251 */
[----:B------:R-:W-:Y:S01]  /*0ae0*/  LEA.HI.X.SX32 R7, R59, R14, 0x1, P0 ;  /* 0x0000000e3b077211 */ /* 0x000fe200000f0eff */
[----:B------:R1:W5:Y:S01]  /*0af0*/  LDG.E.U16 R51, [R4.64] ;  /* 0x0000000404337981 */ /* 0x000362000c1e1500 */
[-C--:B------:R-:W-:Y:S01]  /*0b00*/  LEA R8, P0, R63, R16.reuse, 0x1 ;  /* 0x000000103f087211 */ /* 0x080fe200078008ff */
[----:B------:R-:W-:Y:S01]  /*0b10*/  IMAD R83, R19, 0x2, R61 ;  /* 0x0000000213537824 */ /* 0x000fe200078e023d */
[----:B0-----:R-:W-:Y:S01]  /*0b20*/  LEA R2, P1, R69, R16, 0x1 ;  /* 0x0000001045027211 */ /* 0x001fe200078208ff */
[----:B------:R0:W5:Y:S01]  /*0b30*/  LDG.E.U16 R52, [R6.64] ;  /* 0x0000000406347981 */ /* 0x000162000c1e1500 */
[----:B------:R-:W-:-:S02]  /*0b40*/  LEA.HI.X.SX32 R9, R63, R14, 0x1, P0 ;  /* 0x0000000e3f097211 */ /* 0x000fc400000f0eff */
[----:B------:R-:W-:Y:S01]  /*0b50*/  LEA R54, P0, R65, R16, 0x1 ;  /* 0x0000001041367211 */ /* 0x000fe200078008ff */
[----:B------:R0:W5:Y:S01]  /*0b60*/  LDG.E.U16 R53, [R12.64] ;  /* 0x000000040c357981 */ /* 0x000162000c1e1500 */
[-C--:B------:R-:W-:Y:S02]  /*0b70*/  LEA.HI.X.SX32 R3, R69, R14.reuse, 0x1, P1 ;  /* 0x0000000e45037211 */ /* 0x080fe400008f0eff */
[----:B------:R-:W-:Y:S01]  /*0b80*/  LEA R69, R19, R83, 0x1 ;  /* 0x0000005313457211 */ /* 0x000fe200078e08ff */
[----:B------:R0:W5:Y:S01]  /*0b90*/  LDG.E.U16 R56, [R8.64] ;  /* 0x0000000408387981 */ /* 0x000162000c1e1500 */
[----:B------:R-:W-:Y:S02]  /*0ba0*/  LEA.HI.X.SX32 R55, R65, R14, 0x1, P0 ;  /* 0x0000000e41377211 */ /* 0x000fe400000f0eff */
[----:B-1----:R-:W-:Y:S01]  /*0bb0*/  LEA R4, P0, R67, R16, 0x1 ;  /* 0x0000001043047211 */ /* 0x002fe200078008ff */
[----:B------:R-:W-:Y:S01]  /*0bc0*/  IMAD R85, R19, 0x2, R69 ;  /* 0x0000000213557824 */ /* 0x000fe200078e0245 */
[----:B------:R1:W5:Y:S02]  /*0bd0*/  LDG.E.U16 R59, [R2.64] ;  /* 0x00000004023b7981 */ /* 0x000364000c1e1500 */
[----:B------:R-:W-:Y:S01]  /*0be0*/  LEA.HI.X.SX32 R5, R67, R14, 0x1, P0 ;  /* 0x0000000e43057211 */ /* 0x000fe200000f0eff */
[----:B------:R-:W-:Y:S01]  /*0bf0*/  IMAD R63, R19, 0x2, R85 ;  /* 0x00000002133f7824 */ /* 0x000fe200078e0255 */
[C---:B------:R-:W-:Y:S01]  /*0c00*/  LEA R10, P0, R71.reuse, R16, 0x1 ;  /* 0x00000010470a7211 */ /* 0x040fe200078008ff */
[----:B------:R1:W5:Y:S03]  /*0c10*/  LDG.E.U16 R57, [R54.64] ;  /* 0x0000000436397981 */ /* 0x000366000c1e1500 */
[----:B------:R-:W-:Y:S01]  /*0c20*/  LEA.HI.X.SX32 R11, R71, R14, 0x1, P0 ;  /* 0x0000000e470b7211 */ /* 0x000fe200000f0eff */
[----:B------:R1:W5:Y:S01]  /*0c30*/  LDG.E.U16 R58, [R4.64] ;  /* 0x00000004043a7981 */ /* 0x000362000c1e1500 */
[----:B0-----:R-:W-:-:S02]  /*0c40*/  LEA R6, P0, R73, R16, 0x1 ;  /* 0x0000001049067211 */ /* 0x001fc400078008ff */
[----:B------:R-:W-:Y:S01]  /*0c50*/  LEA R71, R19, R63, 0x1 ;  /* 0x0000003f13477211 */ /* 0x000fe200078e08ff */
[----:B------:R0:W5:Y:S01]  /*0c60*/  LDG.E.U16 R60, [R10.64] ;  /* 0x000000040a3c7981 */ /* 0x000162000c1e1500 */
[----:B------:R-:W-:Y:S02]  /*0c70*/  LEA.HI.X.SX32 R7, R73, R14, 0x1, P0 ;  /* 0x0000000e49077211 */ /* 0x000fe400000f0eff */
[-C--:B------:R-:W-:Y:S01]  /*0c80*/  LEA R8, P0, R75, R16.reuse, 0x1 ;  /* 0x000000104b087211 */ /* 0x080fe200078008ff */
[----:B------:R-:W-:Y:S01]  /*0c90*/  IMAD R73, R19, 0x2, R71 ;  /* 0x0000000213497824 */ /* 0x000fe200078e0247 */
[----:B-1----:R-:W-:Y:S01]  /*0ca0*/  LEA R4, P1, R77, R16, 0x1 ;  /* 0x000000104d047211 */ /* 0x002fe200078208ff */
[----:B------:R1:W5:Y:S01]  /*0cb0*/  LDG.E.U16 R62, [R6.64] ;  /* 0x00000004063e7981 */ /* 0x000362000c1e1500 */
[-C--:B------:R-:W-:Y:S01]  /*0cc0*/  LEA.HI.X.SX32 R9, R75, R14.reuse, 0x1, P0 ;  /* 0x0000000e4b097211 */ /* 0x080fe200000f0eff */
[----:B------:R-:W-:Y:S01]  /*0cd0*/  IMAD R75, R19, 0x2, R73 ;  /* 0x00000002134b7824 */ /* 0x000fe200078e0249 */
[----:B------:R-:W-:-:S02]  /*0ce0*/  LEA.HI.X.SX32 R5, R77, R14, 0x1, P1 ;  /* 0x0000000e4d057211 */ /* 0x000fc400008f0eff */
[----:B------:R-:W-:Y:S01]  /*0cf0*/  LEA R12, P0, R79, R16, 0x1 ;  /* 0x000000104f0c7211 */ /* 0x000fe200078008ff */
[----:B------:R1:W5:Y:S01]  /*0d00*/  LDG.E.U16 R64, [R8.64] ;  /* 0x0000000408407981 */ /* 0x000362000c1e1500 */
[----:B------:R-:W-:Y:S02]  /*0d10*/  LEA R67, R19, R75, 0x1 ;  /* 0x0000004b13437211 */ /* 0x000fe400078e08ff */
[----:B------:R-:W-:Y:S01]  /*0d20*/  LEA.HI.X.SX32 R13, R79, R14, 0x1, P0 ;  /* 0x0000000e4f0d7211 */ /* 0x000fe200000f0eff */
[----:B------:R1:W5:Y:S02]  /*0d30*/  LDG.E.U16 R65, [R4.64] ;  /* 0x0000000404417981 */ /* 0x000364000c1e1500 */
[----:B------:R-:W-:Y:S01]  /*0d40*/  IMAD R77, R19, 0x2, R67 ;  /* 0x00000002134d7824 */ /* 0x000fe200078e0243 */
[----:B0-----:R-:W-:Y:S01]  /*0d50*/  LEA R10, P0, R81, R16, 0x1 ;  /* 0x00000010510a7211 */ /* 0x001fe200078008ff */
[----:B------:R0:W5:Y:S02]  /*0d60*/  LDG.E.U16 R66, [R12.64] ;  /* 0x000000040c427981 */ /* 0x000164000c1e1500 */
[----:B------:R-:W-:Y:S01]  /*0d70*/  IMAD R79, R19, 0x2, R77 ;  /* 0x00000002134f7824 */ /* 0x000fe200078e024d */
[----:B------:R-:W-:-:S02]  /*0d80*/  LEA.HI.X.SX32 R11, R81, R14, 0x1, P0 ;  /* 0x0000000e510b7211 */ /* 0x000fc400000f0eff */
[-C--:B------:R-:W-:Y:S02]  /*0d90*/  LEA R54, P0, R83, R16.reuse, 0x1 ;  /* 0x0000001053367211 */ /* 0x080fe400078008ff */
[----:B------:R-:W-:Y:S01]  /*0da0*/  LEA R81, R19, R79, 0x1 ;  /* 0x0000004f13517211 */ /* 0x000fe200078e08ff */
[----:B------:R0:W5:Y:S01]  /*0db0*/  LDG.E.U16 R68, [R10.64] ;  /* 0x000000040a447981 */ /* 0x000162000c1e1500 */
[----:B------:R-:W-:Y:S02]  /*0dc0*/  LEA R2, P1, R71, R16, 0x1 ;  /* 0x0000001047027211 */ /* 0x000fe400078208ff */
[-C--:B------:R-:W-:Y:S01]  /*0dd0*/  LEA.HI.X.SX32 R55, R83, R14.reuse, 0x1, P0 ;  /* 0x0000000e53377211 */ /* 0x080fe200000f0eff */
[----:B------:R-:W-:Y:S01]  /*0de0*/  IMAD R83, R19, 0x2, R81 ;  /* 0x0000000213537824 */ /* 0x000fe200078e0251 */
[----:B------:R-:W-:Y:S02]  /*0df0*/  LEA.HI.X.SX32 R3, R71, R14, 0x1, P1 ;  /* 0x0000000e47037211 */ /* 0x000fe400008f0eff */
[----:B-1----:R-:W-:Y:S01]  /*0e00*/  LEA R4, P0, R77, R16, 0x1 ;  /* 0x000000104d047211 */ /* 0x002fe200078008ff */
[----:B------:R-:W-:Y:S01]  /*0e10*/  IMAD R71, R19, 0x2, R83 ;  /* 0x0000000213477824 */ /* 0x000fe200078e0253 */
[----:B------:R1:W5:Y:S02]  /*0e20*/  LDG.E.U16 R70, [R54.64] ;  /* 0x0000000436467981 */ /* 0x000364000c1e1500 */
[----:B------:R-:W-:-:S02]  /*0e30*/  LEA.HI.X.SX32 R5, R77, R14, 0x1, P0 ;  /* 0x0000000e4d057211 */ /* 0x000fc400000f0eff */
[-C--:B------:R-:W-:Y:S01]  /*0e40*/  LEA R6, P1, R71, R16.reuse, 0x1 ;  /* 0x0000001047067211 */ /* 0x080fe200078208ff */
[----:B------:R1:W5:Y:S01]  /*0e50*/  LDG.E.U16 R74, [R2.64] ;  /* 0x00000004024a7981 */ /* 0x000362000c1e1500 */
[----:B------:R-:W-:Y:S02]  /*0e60*/  LEA R8, P0, R69, R16, 0x1 ;  /* 0x0000001045087211 */ /* 0x000fe400078008ff */
[-C--:B------:R-:W-:Y:S01]  /*0e70*/  LEA.HI.X.SX32 R7, R71, R14.reuse, 0x1, P1 ;  /* 0x0000000e47077211 */ /* 0x080fe200008f0eff */
[----:B------:R1:W5:Y:S01]  /*0e80*/  LDG.E.U16 R76, [R4.64] ;  /* 0x00000004044c7981 */ /* 0x000362000c1e1500 */
[----:B------:R-:W-:Y:S02]  /*0e90*/  LEA.HI.X.SX32 R9, R69, R14, 0x1, P0 ;  /* 0x0000000e45097211 */ /* 0x000fe400000f0eff */
[-C--:B0-----:R-:W-:Y:S01]  /*0ea0*/  LEA R10, P1, R73, R16.reuse, 0x1 ;  /* 0x00000010490a7211 */ /* 0x081fe200078208ff */
[----:B------:R0:W5:Y:S01]  /*0eb0*/  LDG.E.U16 R78, [R6.64] ;  /* 0x00000004064e7981 */ /* 0x000162000c1e1500 */
[----:B------:R-:W-:-:S02]  /*0ec0*/  LEA R12, P0, R79, R16, 0x1 ;  /* 0x000000104f0c7211 */ /* 0x000fc400078008ff */
[----:B------:R-:W-:Y:S01]  /*0ed0*/  LEA R71, R19, R71, 0x1 ;  /* 0x0000004713477211 */ /* 0x000fe200078e08ff */
[----:B------:R0:W5:Y:S01]  /*0ee0*/  LDG.E.U16 R69, [R8.64] ;  /* 0x0000000408457981 */ /* 0x000162000c1e1500 */
[-C--:B------:R-:W-:Y:S02]  /*0ef0*/  LEA.HI.X.SX32 R11, R73, R14.reuse, 0x1, P1 ;  /* 0x0000000e490b7211 */ /* 0x080fe400008f0eff */
[----:B------:R-:W-:Y:S02]  /*0f00*/  LEA.HI.X.SX32 R13, R79, R14, 0x1, P0 ;  /* 0x0000000e4f0d7211 */ /* 0x000fe400000f0eff */
[-C--:B-1----:R-:W-:Y:S01]  /*0f10*/  LEA R2, P1, R71, R16.reuse, 0x1 ;  /* 0x0000001047027211 */ /* 0x082fe200078208ff */
[----:B------:R1:W5:Y:S01]  /*0f20*/  LDG.E.U16 R73, [R10.64] ;  /* 0x000000040a497981 */ /* 0x000362000c1e1500 */
[----:B------:R-:W-:Y:S02]  /*0f30*/  LEA R4, P0, R85, R16, 0x1 ;  /* 0x0000001055047211 */ /* 0x000fe400078008ff */
[-C--:B------:R-:W-:Y:S01]  /*0f40*/  LEA.HI.X.SX32 R3, R71, R14.reuse, 0x1, P1 ;  /* 0x0000000e47037211 */ /* 0x080fe200008f0eff */
[----:B------:R-:W-:Y:S01]  /*0f50*/  IMAD R71, R19, 0x2, R71 ;  /* 0x0000000213477824 */ /* 0x000fe200078e0247 */
[----:B------:R-:W-:Y:S01]  /*0f60*/  LEA.HI.X.SX32 R5, R85, R14, 0x1, P0 ;  /* 0x0000000e55057211 */ /* 0x000fe200000f0eff */
[----:B------:R1:W5:Y:S01]  /*0f70*/  LDG.E.U16 R77, [R12.64] ;  /* 0x000000040c4d7981 */ /* 0x000362000c1e1500 */
[----:B0-----:R-:W-:-:S02]  /*0f80*/  LEA R6, P1, R75, R16, 0x1 ;  /* 0x000000104b067211 */ /* 0x001fc400078208ff */
[----:B------:R-:W-:Y:S01]  /*0f90*/  LEA R8, P0, R81, R16, 0x1 ;  /* 0x0000001051087211 */ /* 0x000fe200078008ff */
[----:B------:R0:W5:Y:S01]  /*0fa0*/  LDG.E.U16 R79, [R2.64] ;  /* 0x00000004024f7981 */ /* 0x000162000c1e1500 */
[-C--:B------:R-:W-:Y:S02]  /*0fb0*/  LEA.HI.X.SX32 R7, R75, R14.reuse, 0x1, P1 ;  /* 0x0000000e4b077211 */ /* 0x080fe400008f0eff */
[----:B------:R-:W-:Y:S01]  /*0fc0*/  LEA.HI.X.SX32 R9, R81, R14, 0x1, P0 ;  /* 0x0000000e51097211 */ /* 0x000fe200000f0eff */
[----:B------:R0:W5:Y:S01]  /*0fd0*/  LDG.E.U16 R72, [R4.64] ;  /* 0x0000000404487981 */ /* 0x000162000c1e1500 */
[-C--:B-1----:R-:W-:Y:S02]  /*0fe0*/  LEA R10, P1, R71, R16.reuse, 0x1 ;  /* 0x00000010470a7211 */ /* 0x082fe400078208ff */
[----:B------:R-:W-:Y:S01]  /*0ff0*/  LEA R12, P0, R61, R16, 0x1 ;  /* 0x000000103d0c7211 */ /* 0x000fe200078008ff */
[----:B------:R1:W5:Y:S01]  /*1000*/  LDG.E.U16 R75, [R6.64] ;  /* 0x00000004064b7981 */ /* 0x000362000c1e1500 */
[----:B------:R-:W-:-:S02]  /*1010*/  LEA.HI.X.SX32 R11, R71, R14, 0x1, P1 ;  /* 0x0000000e470b7211 */ /* 0x000fc400008f0eff */
[----:B------:R-:W-:Y:S01]  /*1020*/  LEA.HI.X.SX32 R13, R61, R14, 0x1, P0 ;  /* 0x0000000e3d0d7211 */ /* 0x000fe200000f0eff */
[----:B------:R1:W5:Y:S01]  /*1030*/  LDG.E.U16 R8, [R8.64] ;  /* 0x0000000408087981 */ /* 0x000362000c1e1500 */
[-C--:B0-----:R-:W-:Y:S02]  /*1040*/  LEA R2, P0, R63, R16.reuse, 0x1 ;  /* 0x000000103f027211 */ /* 0x081fe400078008ff */
[----:B------:R-:W-:Y:S01]  /*1050*/  LEA R4, P1, R67, R16, 0x1 ;  /* 0x0000001043047211 */ /* 0x000fe200078208ff */
[----:B------:R0:W5:Y:S01]  /*1060*/  LDG.E.U16 R10, [R10.64] ;  /* 0x000000040a0a7981 */ /* 0x000162000c1e1500 */
[-C--:B------:R-:W-:Y:S02]  /*1070*/  LEA.HI.X.SX32 R3, R63, R14.reuse, 0x1, P0 ;  /* 0x0000000e3f037211 */ /* 0x080fe400000f0eff */
[----:B------:R-:W-:Y:S01]  /*1080*/  LEA.HI.X.SX32 R5, R67, R14, 0x1, P1 ;  /* 0x0000000e43057211 */ /* 0x000fe200008f0eff */
[----:B------:R-:W-:Y:S01]  /*1090*/  IMAD R19, R19, 0x2, R71 ;  /* 0x0000000213137824 */ /* 0x000fe200078e0247 */
[----:B------:R-:W5:Y:S04]  /*10a0*/  LDG.E.U16 R12, [R12.64] ;  /* 0x000000040c0c7981 */ /* 0x000f68000c1e1500 */
[----:B------:R0:W5:Y:S04]  /*10b0*/  LDG.E.U16 R4, [R4.64] ;  /* 0x0000000404047981 */ /* 0x000168000c1e1500 */
[----:B------:R0:W5:Y:S01]  /*10c0*/  LDG.E.U16 R3, [R2.64] ;  /* 0x0000000402037981 */ /* 0x000162000c1e1500 */
[----:B-1----:R-:W-:-:S02]  /*10d0*/  LEA R6, P0, R83, R16, 0x1 ;  /* 0x0000001053067211 */ /* 0x002fc400078008ff */
[----:B------:R-:W-:Y:S02]  /*10e0*/  LEA R54, P1, R19, R16, 0x1 ;  /* 0x0000001013367211 */ /* 0x000fe400078208ff */
[-C--:B------:R-:W-:Y:S02]  /*10f0*/  LEA.HI.X.SX32 R7, R83, R14.reuse, 0x1, P0 ;  /* 0x0000000e53077211 */ /* 0x080fe400000f0eff */
[----:B------:R-:W-:-:S03]  /*1100*/  LEA.HI.X.SX32 R55, R19, R14, 0x1, P1 ;  /* 0x0000000e13377211 */ /* 0x000fc600008f0eff */
[----:B------:R-:W5:Y:S04]  /*1110*/  LDG.E.U16 R6, [R6.64] ;  /* 0x0000000406067981 */ /* 0x000f68000c1e1500 */
[----:B------:R-:W5:Y:S01]  /*1120*/  LDG.E.U16 R54, [R54.64] ;  /* 0x0000000436367981 */ /* 0x000f62000c1e1500 */
[----:B0-----:R-:W-:Y:S02]  /*1130*/  SHF.R.S32.HI R11, RZ, 0x8, R82 ;  /* 0x00000008ff0b7819 */ /* 0x001fe40000011452 */
[----:B------:R-:W-:Y:S02]  /*1140*/  SHF.L.U32 R9, R0, 0x1, RZ ;  /* 0x0000000100097819 */ /* 0x000fe400000006ff */
[----:B------:R-:W-:-:S04]  /*1150*/  SGXT R0, R11, 0x1 ;  /* 0x000000010b00781a */ /* 0x000fc80000000200 */
[----:B------:R-:W-:-:S04]  /*1160*/  LOP3.LUT R0, R9, 0x210, R0, 0x78, !PT ;  /* 0x0000021009007812 */ /* 0x000fc800078e7800 */
[C---:B------:R-:W-:Y:S01]  /*1170*/  LOP3.LUT R5, R0.reuse, 0x20, RZ, 0x3c, !PT ;  /* 0x0000002000057812 */ /* 0x040fe200078e3cff */
[----:B--2---:R-:W-:Y:S01]  /*1180*/  STS.U16 [R0], R15 ;  /* 0x0000000f00007388 */ /* 0x004fe20000000400 */
[----:B------:R-:W-:-:S03]  /*1190*/  LOP3.LUT R2, R0, 0x40, RZ, 0x3c, !PT ;  /* 0x0000004000027812 */ /* 0x000fc600078e3cff */
[----:B------:R-:W-:Y:S04]  /*11a0*/  STS.U16 [R0+0x1000], R21 ;  /* 0x0010001500007388 */ /* 0x000fe80000000400 */
[----:B------:R-:W-:Y:S04]  /*11b0*/  STS.U16 [R0+0x2000], R25 ;  /* 0x0020001900007388 */ /* 0x000fe80000000400 */
[----:B------:R-:W-:Y:S04]  /*11c0*/  STS.U16 [R0+0x3000], R29 ;  /* 0x0030001d00007388 */ /* 0x000fe80000000400 */
[----:B------:R-:W-:Y:S04]  /*11d0*/  STS.U16 [R0+0x4000], R33 ;  /* 0x0040002100007388 */ /* 0x000fe80000000400 */
[----:B---3--:R-:W-:Y:S01]  /*11e0*/  STS.U16 [R0+0x5000], R37 ;  /* 0x0050002500007388 */ /* 0x008fe20000000400 */
[----:B------:R-:W-:-:S03]  /*11f0*/  IMAD.MOV.U32 R9, RZ, RZ, 0x1 ;  /* 0x00000001ff097424 */ /* 0x000fc600078e00ff */
[----:B----4-:R-:W-:Y:S02]  /*1200*/  STS.U16 [R0+0x6000], R41 ;  /* 0x0060002900007388 */ /* 0x010fe40000000400 */
[----:B------:R-:W-:Y:S01]  /*1210*/  ISETP.LE.AND P0, PT, R9, c[0x0][0x1d0], PT ;  /* 0x0000740009007a0c */ /* 0x000fe20003f03270 */
[----:B------:R-:W-:Y:S01]  /*1220*/  CS2R R120, SRZ ;  /* 0x0000000000787805 */ /* 0x000fe2000001ff00 */
        /* <DEDUP_REMOVED lines=12> */
[----:B-----5:R-:W-:Y:S04]  /*12f0*/  STS.U16 [R0+0x7000], R45 ;  /* 0x0070002d00007388 */ /* 0x020fe80000000400 */
[----:B------:R-:W-:Y:S04]  /*1300*/  STS.U16 [R0+0x8000], R49 ;  /* 0x0080003100007388 */ /* 0x000fe80000000400 */
        /* <DEDUP_REMOVED lines=22> */
[----:B------:R0:W-:Y:S04]  /*1470*/  STS.U16 [R5+0xf400], R79 ;  /* 0x00f4004f05007388 */ /* 0x0001e80000000400 */
[----:B------:R-:W-:Y:S01]  /*1480*/  STS.U16 [R2+0x800], R18 ;  /* 0x0008001202007388 */ /* 0x000fe20000000400 */
[----:B0-----:R-:W-:-:S03]  /*1490*/  LOP3.LUT R5, R0, 0x60, RZ, 0x3c, !PT ;  /* 0x0000006000057812 */ /* 0x001fc600078e3cff */
        /* <DEDUP_REMOVED lines=16> */
[----:B------:R1:W-:Y:S01]  /*15a0*/  STS.U16 [R5+0xcc00], R3 ;  /* 0x00cc000305007388 */ /* 0x0003e20000000400 */
[----:B0-----:R-:W-:Y:S01]  /*15b0*/  MOV R4, 0x3f800000 ;  /* 0x3f80000000047802 */ /* 0x001fe20000000f00 */
[----:B-1----:R-:W-:-:S04]  /*15c0*/  IMAD.MOV.U32 R3, RZ, RZ, 0x3f800000 ;  /* 0x3f800000ff037424 */ /* 0x002fc800078e00ff */
[----:B------:R-:W-:Y:S04]  /*15d0*/  STL [R1+0x84], R4 ;  /* 0x0000840401007387 */ /* 0x000fe80000100800 */
[----:B------:R-:W-:Y:S04]  /*15e0*/  STL [R1+0x80], R3 ;  /* 0x0000800301007387 */ /* 0x000fe80000100800 */
[----:B------:R-:W-:Y:S04]  /*15f0*/  STL [R1+0x20], RZ ;  /* 0x000020ff01007387 */ /* 0x000fe80000100800 */
[----:B------:R-:W-:Y:S04]  /*1600*/  STL [R1+0x24], RZ ;  /* 0x000024ff01007387 */ /* 0x000fe80000100800 */
[----:B------:R-:W-:Y:S04]  /*1610*/  STL [R1+0x28], RZ ;  /* 0x000028ff01007387 */ /* 0x000fe80000100800 */
[----:B------:R-:W-:Y:S04]  /*1620*/  STL [R1+0x2c], RZ ;  /* 0x00002cff01007387 */ /* 0x000fe80000100800 */
[----:B------:R-:W-:Y:S04]  /*1630*/  STL [R1+0x10], RZ ;  /* 0x000010ff01007387 */ /* 0x000fe80000100800 */
[----:B------:R-:W-:Y:S04]  /*1640*/  STL [R1+0x14], RZ ;  /* 0x000014ff01007387 */ /* 0x000fe80000100800 */
[----:B------:R-:W-:Y:S04]  /*1650*/  STL [R1+0x18], RZ ;  /* 0x000018ff01007387 */ /* 0x000fe80000100800 */
[----:B------:R-:W-:Y:S04]  /*1660*/  STL [R1+0x1c], RZ ;  /* 0x00001cff01007387 */ /* 0x000fe80000100800 */
[----:B------:R-:W-:Y:S04]  /*1670*/  STL [R1], RZ ;  /* 0x000000ff01007387 */ /* 0x000fe80000100800 */
[----:B------:R-:W-:Y:S04]  /*1680*/  STL [R1+0x4], RZ ;  /* 0x000004ff01007387 */ /* 0x000fe80000100800 */
[----:B------:R-:W-:Y:S04]  /*1690*/  STL [R1+0x8], RZ ;  /* 0x000008ff01007387 */ /* 0x000fe80000100800 */
        /* <DEDUP_REMOVED lines=12> */
[----:B------:R-:W-:Y:S01]  /*1760*/  STL [R1+0xc], RZ ;  /* 0x00000cff01007387 */ /* 0x000fe20000100800 */
[----:B------:R-:W-:Y:S01]  /*1770*/  IMAD.MOV.U32 R2, RZ, RZ, -0x800000 ;  /* 0xff800000ff027424 */ /* 0x000fe200078e00ff */
[----:B------:R-:W-:Y:S01]  /*1780*/  CS2R R56, SRZ ;  /* 0x0000000000387805 */ /* 0x000fe2000001ff00 */
[----:B------:R-:W-:Y:S01]  /*1790*/  IMAD.MOV.U32 R0, RZ, RZ, -0x800000 ;  /* 0xff800000ff007424 */ /* 0x000fe200078e00ff */
[----:B------:R0:W-:Y:S01]  /*17a0*/  STS.U16 [R5+0x9c00], R58 ;  /* 0x009c003a05007388 */ /* 0x0001e20000000400 */
[----:B------:R-:W-:Y:S01]  /*17b0*/  CS2R R60, SRZ ;  /* 0x00000000003c7805 */ /* 0x000fe2000001ff00 */
[----:B------:R-:W-:Y:S01]  /*17c0*/  CS2R R62, SRZ ;  /* 0x00000000003e7805 */ /* 0x000fe2000001ff00 */
[----:B------:R-:W-:Y:S01]  /*17d0*/  CS2R R66, SRZ ;  /* 0x0000000000427805 */ /* 0x000fe2000001ff00 */
[----:B------:R1:W-:Y:S01]  /*17e0*/  STS.U16 [R5+0xac00], R64 ;  /* 0x00ac004005007388 */ /* 0x0003e20000000400 */
[----:B------:R-:W-:Y:S01]  /*17f0*/  CS2R R68, SRZ ;  /* 0x0000000000447805 */ /* 0x000fe2000001ff00 */
[----:B------:R-:W-:Y:S01]  /*1800*/  CS2R R70, SRZ ;  /* 0x0000000000467805 */ /* 0x000fe2000001ff00 */
[----:B------:R-:W-:Y:S01]  /*1810*/  CS2R R72, SRZ ;  /* 0x0000000000487805 */ /* 0x000fe2000001ff00 */
[----:B------:R-:W-:Y:S01]  /*1820*/  CS2R R74, SRZ ;  /* 0x00000000004a7805 */ /* 0x000fe2000001ff00 */
[----:B------:R-:W-:Y:S01]  /*1830*/  CS2R R76, SRZ ;  /* 0x00000000004c7805 */ /* 0x000fe2000001ff00 */
[----:B0-----:R-:W-:Y:S01]  /*1840*/  CS2R R58, SRZ ;  /* 0x00000000003a7805 */ /* 0x001fe2000001ff00 */
[----:B------:R-:W-:Y:S01]  /*1850*/  CS2R R78, SRZ ;  /* 0x00000000004e7805 */ /* 0x000fe2000001ff00 */
[----:B------:R-:W-:Y:S01]  /*1860*/  CS2R R114, SRZ ;  /* 0x0000000000727805 */ /* 0x000fe2000001ff00 */
[C---:B------:R-:W-:Y:S01]  /*1870*/  LOP3.LUT R4, R82.reuse, 0x1ff, RZ, 0xc0, !PT ;  /* 0x000001ff52047812 */ /* 0x040fe200078ec0ff */
[----:B-1----:R-:W-:Y:S01]  /*1880*/  CS2R R64, SRZ ;  /* 0x0000000000407805 */ /* 0x002fe2000001ff00 */
[----:B------:R-:W-:Y:S01]  /*1890*/  SHF.L.U32 R80, R82, 0x1, RZ ;  /* 0x0000000152507819 */ /* 0x000fe200000006ff */
[----:B------:R-:W-:Y:S05]  /*18a0*/  @!P0 BRA `(.L_x_0) ;  /* 0x000040e000008947 */ /* 0x000fea0003800000 */
[----:B------:R-:W-:Y:S01]  /*18b0*/  LOP3.LUT R3, R82, 0x180, RZ, 0xc0, !PT ;  /* 0x0000018052037812 */ /* 0x000fe200078ec0ff */
[----:B------:R-:W-:Y:S01]  /*18c0*/  IMAD.SHL.U32 R4, R4, 0x2, RZ ;  /* 0x0000000204047824 */ /* 0x000fe200078e00ff */
[C---:B------:R-:W-:Y:S01]  /*18d0*/  LOP3.LUT R0, R82.reuse, 0x7, RZ, 0xc0, !PT ;  /* 0x0000000752007812 */ /* 0x040fe200078ec0ff */
[----:B------:R-:W-:Y:S01]  /*18e0*/  IMAD.MOV.U32 R23, RZ, RZ, c[0x0][0x1a4] ;  /* 0x00006900ff177624 */ /* 0x000fe200078e00ff */
[----:B------:R-:W-:Y:S01]  /*18f0*/  LOP3.LUT R2, R82, 0x1c0, RZ, 0xc0, !PT ;  /* 0x000001c052027812 */ /* 0x000fe200078ec0ff */
[----:B------:R-:W-:Y:S01]  /*1900*/  IMAD.MOV.U32 R18, RZ, RZ, c[0x0][0x1b8] ;  /* 0x00006e00ff127624 */ /* 0x000fe200078e00ff */
[----:B------:R-:W-:Y:S01]  /*1910*/  LOP3.LUT R5, R80, 0x10, RZ, 0xc0, !PT ;  /* 0x0000001050057812 */ /* 0x000fe200078ec0ff */
[C---:B------:R-:W-:Y:S01]  /*1920*/  IMAD R6, R0.reuse, 0x210, RZ ;  /* 0x0000021000067824 */ /* 0x040fe200078e02ff */
[----:B------:R-:W-:Y:S01]  /*1930*/  SHF.R.U32.HI R3, RZ, 0x3, R3 ;  /* 0x00000003ff037819 */ /* 0x000fe20000011603 */
[----:B------:R-:W-:Y:S01]  /*1940*/  IMAD R124, R0, 0x110, RZ ;  /* 0x00000110007c7824 */ /* 0x000fe200078e02ff */
[----:B------:R-:W-:Y:S01]  /*1950*/  SHF.R.U32.HI R7, RZ, 0x2, R2 ;  /* 0x00000002ff077819 */ /* 0x000fe20000011602 */
[----:B------:R-:W-:Y:S01]  /*1960*/  IMAD R2, R84, c[0x0][0x1a0], RZ ;  /* 0x0000680054027a24 */ /* 0x000fe200078e02ff */
[--C-:B------:R-:W-:Y:S01]  /*1970*/  LOP3.LUT R5, R5, 0x1e0, R82.reuse, 0xf8, !PT ;  /* 0x000001e005057812 */ /* 0x100fe200078ef852 */
[----:B------:R-:W-:Y:S01]  /*1980*/  CS2R R120, SRZ ;  /* 0x0000000000787805 */ /* 0x000fe2000001ff00 */
[C---:B------:R-:W-:Y:S01]  /*1990*/  LOP3.LUT R20, R4.reuse, R3, RZ, 0x3c, !PT ;  /* 0x0000000304147212 */ /* 0x040fe200078e3cff */
[----:B------:R-:W-:Y:S01]  /*19a0*/  CS2R R122, SRZ ;  /* 0x00000000007a7805 */ /* 0x000fe2000001ff00 */
[----:B------:R-:W-:Y:S01]  /*19b0*/  LOP3.LUT R3, R4, R7, RZ, 0x3c, !PT ;  /* 0x0000000704037212 */ /* 0x000fe200078e3cff */
[----:B------:R-:W-:Y:S01]  /*19c0*/  IMAD R3, R84, c[0x0][0x1b0], RZ ;  /* 0x00006c0054037a24 */ /* 0x000fe200078e02ff */
[----:B------:R-:W-:Y:S01]  /*19d0*/  LOP3.LUT R4, R82, 0x7f, RZ, 0xc0, !PT ;  /* 0x0000007f52047812 */ /* 0x000fe200078ec0ff */
[----:B------:R-:W-:Y:S01]  /*19e0*/  CS2R R56, SRZ ;  /* 0x0000000000387805 */ /* 0x000fe2000001ff00 */
[----:B------:R-:W-:Y:S01]  /*19f0*/  LOP3.LUT R12, R6, R5, RZ, 0x3c, !PT ;  /* 0x00000005060c7212 */ /* 0x000fe200078e3cff */
[----:B------:R-:W-:Y:S01]  /*1a00*/  CS2R R58, SRZ ;  /* 0x00000000003a7805 */ /* 0x000fe2000001ff00 */
[----:B------:R-:W-:Y:S01]  /*1a10*/  SHF.R.U32.HI R6, RZ, 0x7, R82 ;  /* 0x00000007ff067819 */ /* 0x000fe20000011652 */
[----:B------:R-:W-:Y:S01]  /*1a20*/  IMAD R5, R4, c[0x0][0x1a8], RZ ;  /* 0x00006a0004057a24 */ /* 0x000fe200078e02ff */
[----:B------:R-:W-:Y:S01]  /*1a30*/  LOP3.LUT R7, R82, 0x3f, RZ, 0xc0, !PT ;  /* 0x0000003f52077812 */ /* 0x000fe200078ec0ff */
[----:B------:R-:W-:Y:S01]  /*1a40*/  IMAD.SHL.U32 R4, R2, 0x2, RZ ;  /* 0x0000000202047824 */ /* 0x000fe200078e00ff */
[----:B------:R-:W-:Y:S01]  /*1a50*/  SGXT.U32 R6, R6, 0x2 ;  /* 0x000000020606781a */ /* 0x000fe20000000000 */
[----:B------:R-:W-:Y:S01]  /*1a60*/  CS2R R60, SRZ ;  /* 0x00000000003c7805 */ /* 0x000fe2000001ff00 */
[----:B------:R-:W-:Y:S01]  /*1a70*/  SHF.L.U32 R8, R3, 0x1, RZ ;  /* 0x0000000103087819 */ /* 0x000fe200000006ff */
[----:B------:R-:W-:Y:S01]  /*1a80*/  IMAD R10, R7, c[0x0][0x1b4], RZ ;  /* 0x00006d00070a7a24 */ /* 0x000fe200078e02ff */
[----:B------:R-:W-:Y:S01]  /*1a90*/  SHF.L.U32 R11, R82, 0x8, RZ ;  /* 0x00000008520b7819 */ /* 0x000fe200000006ff */
[----:B------:R-:W-:Y:S01]  /*1aa0*/  IMAD.SHL.U32 R7, R5, 0x2, RZ ;  /* 0x0000000205077824 */ /* 0x000fe200078e00ff */
[----:B------:R-:W-:Y:S01]  /*1ab0*/  LOP3.LUT R124, R124, 0x30, R80, 0x78, !PT ;  /* 0x000000307c7c7812 */ /* 0x000fe200078e7850 */
[----:B------:R-:W-:Y:S01]  /*1ac0*/  IMAD R6, R6, c[0x0][0x1a4], RZ ;  /* 0x0000690006067a24 */ /* 0x000fe200078e02ff */
[----:B------:R-:W-:Y:S01]  /*1ad0*/  LOP3.LUT R11, R11, 0x1000, RZ, 0xc0, !PT ;  /* 0x000010000b0b7812 */ /* 0x000fe200078ec0ff */
[----:B------:R-:W-:Y:S01]  /*1ae0*/  IMAD.SHL.U32 R9, R10, 0x2, RZ ;  /* 0x000000020a097824 */ /* 0x000fe200078e00ff */
[----:B------:R-:W-:Y:S01]  /*1af0*/  IADD3 R19, P0, P1, R7, c[0x0][0x168], R4 ;  /* 0x00005a0007137a10 */ /* 0x000fe2000791e004 */
[----:B------:R-:W-:Y:S01]  /*1b00*/  IMAD R7, R23, 0x4, R6 ;  /* 0x0000000417077824 */ /* 0x000fe200078e0206 */
[----:B------:R-:W-:Y:S01]  /*1b10*/  IADD3 R11, R11, R12, RZ ;  /* 0x0000000c0b0b7210 */ /* 0x000fe20007ffe0ff */
[----:B------:R-:W-:Y:S01]  /*1b20*/  IMAD.HI R4, R2, 0x2, RZ ;  /* 0x0000000202047827 */ /* 0x000fe200078e02ff */
[----:B------:R-:W-:Y:S01]  /*1b30*/  IADD3 R16, P2, P3, R9, c[0x0][0x170], R8 ;  /* 0x00005c0009107a10 */ /* 0x000fe20007b5e008 */
[----:B------:R-:W-:Y:S01]  /*1b40*/  CS2R R62, SRZ ;  /* 0x00000000003e7805 */ /* 0x000fe2000001ff00 */
[----:B------:R-:W-:Y:S01]  /*1b50*/  SHF.R.U32.HI R9, RZ, 0x6, R82 ;  /* 0x00000006ff097819 */ /* 0x000fe20000011652 */
[----:B------:R-:W-:Y:S01]  /*1b60*/  IMAD R8, R23, 0x4, R7 ;  /* 0x0000000417087824 */ /* 0x000fe200078e0207 */
[----:B------:R0:W-:Y:S01]  /*1b70*/  STL [R1+0x48], R11 ;  /* 0x0000480b01007387 */ /* 0x0001e20000100800 */
[----:B------:R-:W-:Y:S01]  /*1b80*/  IMAD.HI R5, R5, 0x2, RZ ;  /* 0x0000000205057827 */ /* 0x000fe200078e02ff */
[----:B------:R-:W-:Y:S01]  /*1b90*/  SGXT.U32 R2, R9, 0x3 ;  /* 0x000000030902781a */ /* 0x000fe20000000000 */
[----:B------:R-:W-:Y:S01]  /*1ba0*/  CS2R R64, SRZ ;  /* 0x0000000000407805 */ /* 0x000fe2000001ff00 */
[----:B------:R-:W-:Y:S01]  /*1bb0*/  MOV R125, RZ ;  /* 0x000000ff007d7202 */ /* 0x000fe20000000f00 */
[----:B------:R-:W-:Y:S01]  /*1bc0*/  IMAD.HI R9, R3, 0x2, RZ ;  /* 0x0000000203097827 */ /* 0x000fe200078e02ff */
[----:B------:R-:W-:Y:S01]  /*1bd0*/  IADD3.X R21, R5, c[0x0][0x16c], R4, P0, P1 ;  /* 0x00005b0005157a10 */ /* 0x000fe200007e2404 */
[----:B------:R-:W-:Y:S01]  /*1be0*/  CS2R R66, SRZ ;  /* 0x0000000000427805 */ /* 0x000fe2000001ff00 */
[-C--:B------:R-:W-:Y:S01]  /*1bf0*/  LEA R24, P0, R6, R19.reuse, 0x1 ;  /* 0x0000001306187211 */ /* 0x080fe200078008ff */
[----:B------:R-:W-:Y:S01]  /*1c00*/  IMAD R3, R23, 0x4, R8 ;  /* 0x0000000417037824 */ /* 0x000fe200078e0208 */
[----:B------:R-:W-:Y:S01]  /*1c10*/  LEA R14, P1, R7, R19, 0x1 ;  /* 0x00000013070e7211 */ /* 0x000fe200078208ff */
[----:B0-----:R-:W-:Y:S01]  /*1c20*/  IMAD R11, R2, c[0x0][0x1b8], RZ ;  /* 0x00006e00020b7a24 */ /* 0x001fe200078e02ff */
[----:B------:R-:W-:Y:S01]  /*1c30*/  LEA.HI.X.SX32 R25, R6, R21, 0x1, P0 ;  /* 0x0000001506197211 */ /* 0x000fe200000f0eff */
[----:B------:R-:W-:Y:S01]  /*1c40*/  IMAD.HI R10, R10, 0x2, RZ ;  /* 0x000000020a0a7827 */ /* 0x000fe200078e02ff */
[----:B------:R-:W-:Y:S01]  /*1c50*/  LEA R2, R23, R3, 0x2 ;  /* 0x0000000317027211 */ /* 0x000fe200078e10ff */
[----:B------:R-:W-:Y:S01]  /*1c60*/  CS2R R68, SRZ ;  /* 0x0000000000447805 */ /* 0x000fe2000001ff00 */
[----:B------:R-:W-:Y:S01]  /*1c70*/  LEA.HI.X.SX32 R15, R7, R21, 0x1, P1 ;  /* 0x00000015070f7211 */ /* 0x000fe200008f0eff */
[----:B------:R0:W-:Y:S01]  /*1c80*/  STL.64 [R1+0x180], R24 ;  /* 0x0001801801007387 */ /* 0x0001e20000100a00 */
[----:B------:R-:W-:Y:S01]  /*1c90*/  IADD3.X R17, R10, c[0x0][0x174], R9, P2, P3 ;  /* 0x00005d000a117a10 */ /* 0x000fe200017e6409 */
[C---:B------:R-:W-:Y:S01]  /*1ca0*/  IMAD R4, R23.reuse, 0x4, R2 ;  /* 0x0000000417047824 */ /* 0x040fe200078e0202 */
[C---:B------:R-:W-:Y:S01]  /*1cb0*/  LEA R9, R18.reuse, R11, 0x3 ;  /* 0x0000000b12097211 */ /* 0x040fe200078e18ff */
[----:B------:R1:W-:Y:S01]  /*1cc0*/  STL.64 [R1+0x178], R14 ;  /* 0x0001780e01007387 */ /* 0x0003e20000100a00 */
[----:B------:R-:W-:Y:S01]  /*1cd0*/  CS2R R70, SRZ ;  /* 0x0000000000467805 */ /* 0x000fe2000001ff00 */
[C---:B------:R-:W-:Y:S01]  /*1ce0*/  IMAD R5, R23.reuse, 0x4, R4 ;  /* 0x0000000417057824 */ /* 0x040fe200078e0204 */
[----:B------:R-:W-:Y:S01]  /*1cf0*/  CS2R R72, SRZ ;  /* 0x0000000000487805 */ /* 0x000fe2000001ff00 */
[C---:B------:R-:W-:Y:S01]  /*1d00*/  IMAD R10, R18.reuse, 0x8, R9 ;  /* 0x00000008120a7824 */ /* 0x040fe200078e0209 */
[----:B------:R-:W-:Y:S01]  /*1d10*/  CS2R R74, SRZ ;  /* 0x00000000004a7805 */ /* 0x000fe2000001ff00 */
[----:B------:R-:W-:Y:S01]  /*1d20*/  CS2R R76, SRZ ;  /* 0x00000000004c7805 */ /* 0x000fe2000001ff00 */
[----:B------:R-:W-:Y:S01]  /*1d30*/  LEA R6, R23, R5, 0x2 ;  /* 0x0000000517067211 */ /* 0x000fe200078e10ff */
[----:B------:R-:W-:Y:S01]  /*1d40*/  IMAD R12, R18, 0x8, R10 ;  /* 0x00000008120c7824 */ /* 0x000fe200078e020a */
[CC--:B0-----:R-:W-:Y:S01]  /*1d50*/  LEA R24, P0, R8.reuse, R19.reuse, 0x1 ;  /* 0x0000001308187211 */ /* 0x0c1fe200078008ff */
[----:B------:R-:W-:Y:S01]  /*1d60*/  CS2R R78, SRZ ;  /* 0x00000000004e7805 */ /* 0x000fe2000001ff00 */
[----:B------:R-:W-:Y:S01]  /*1d70*/  CS2R R88, SRZ ;  /* 0x0000000000587805 */ /* 0x000fe2000001ff00 */
[----:B-1----:R-:W-:Y:S01]  /*1d80*/  LEA R14, P1, R3, R19, 0x1 ;  /* 0x00000013030e7211 */ /* 0x002fe200078208ff */
[----:B------:R-:W-:Y:S01]  /*1d90*/  IMAD R7, R23, 0x4, R6 ;  /* 0x0000000417077824 */ /* 0x000fe200078e0206 */
[-C--:B------:R-:W-:Y:S01]  /*1da0*/  LEA.HI.X.SX32 R25, R8, R21.reuse, 0x1, P0 ;  /* 0x0000001508197211 */ /* 0x080fe200000f0eff */
[----:B------:R-:W-:Y:S01]  /*1db0*/  CS2R R90, SRZ ;  /* 0x00000000005a7805 */ /* 0x000fe2000001ff00 */
[----:B------:R-:W-:Y:S01]  /*1dc0*/  LEA.HI.X.SX32 R15, R3, R21, 0x1, P1 ;  /* 0x00000015030f7211 */ /* 0x000fe200008f0eff */
[C---:B------:R-:W-:Y:S01]  /*1dd0*/  IMAD R3, R23.reuse, 0x4, R7 ;  /* 0x0000000417037824 */ /* 0x040fe200078e0207 */
[----:B------:R-:W-:Y:S01]  /*1de0*/  LEA R26, P0, R2, R19, 0x1 ;  /* 0x00000013021a7211 */ /* 0x000fe200078008ff */
[----:B------:R0:W-:Y:S01]  /*1df0*/  STL.64 [R1+0x170], R24 ;  /* 0x0001701801007387 */ /* 0x0001e20000100a00 */
[----:B------:R-:W-:Y:S01]  /*1e00*/  LEA R13, R18, R12, 0x3 ;  /* 0x0000000c120d7211 */ /* 0x000fe200078e18ff */
[----:B------:R-:W-:Y:S01]  /*1e10*/  CS2R R96, SRZ ;  /* 0x0000000000607805 */ /* 0x000fe2000001ff00 */
[----:B------:R-:W-:Y:S01]  /*1e20*/  LEA.HI.X.SX32 R27, R2, R21, 0x1, P0 ;  /* 0x00000015021b7211 */ /* 0x000fe200000f0eff */
[----:B------:R1:W-:Y:S01]  /*1e30*/  STL.64 [R1+0x168], R14 ;  /* 0x0001680e01007387 */ /* 0x0003e20000100a00 */
[----:B------:R-:W-:Y:S01]  /*1e40*/  LEA R8, R23, R3, 0x2 ;  /* 0x0000000317087211 */ /* 0x000fe200078e10ff */
[----:B------:R-:W-:Y:S01]  /*1e50*/  CS2R R98, SRZ ;  /* 0x0000000000627805 */ /* 0x000fe2000001ff00 */
[----:B------:R-:W-:Y:S01]  /*1e60*/  LEA R28, P0, R5, R19, 0x1 ;  /* 0x00000013051c7211 */ /* 0x000fe200078008ff */
[----:B------:R2:W-:Y:S01]  /*1e70*/  STL.64 [R1+0x160], R26 ;  /* 0x0001601a01007387 */ /* 0x0005e20000100a00 */
[----:B------:R-:W-:Y:S01]  /*1e80*/  CS2R R100, SRZ ;  /* 0x0000000000647805 */ /* 0x000fe2000001ff00 */
[----:B------:R-:W-:Y:S01]  /*1e90*/  IMAD R2, R23, 0x4, R8 ;  /* 0x0000000417027824 */ /* 0x000fe200078e0208 */
[----:B------:R-:W-:Y:S01]  /*1ea0*/  LEA.HI.X.SX32 R29, R5, R21, 0x1, P0 ;  /* 0x00000015051d7211 */ /* 0x000fe200000f0eff */
[----:B------:R-:W-:Y:S01]  /*1eb0*/  CS2R R102, SRZ ;  /* 0x0000000000667805 */ /* 0x000fe2000001ff00 */
[----:B0-----:R-:W-:Y:S01]  /*1ec0*/  LEA R24, P1, R4, R19, 0x1 ;  /* 0x0000001304187211 */ /* 0x001fe200078208ff */
[----:B------:R-:W-:Y:S01]  /*1ed0*/  CS2R R104, SRZ ;  /* 0x0000000000687805 */ /* 0x000fe2000001ff00 */
[----:B------:R-:W-:Y:S01]  /*1ee0*/  CS2R R106, SRZ ;  /* 0x00000000006a7805 */ /* 0x000fe2000001ff00 */
[----:B-1----:R-:W-:Y:S01]  /*1ef0*/  IMAD R14, R18, 0x8, R13 ;  /* 0x00000008120e7824 */ /* 0x002fe200078e020d */
[----:B------:R-:W-:Y:S01]  /*1f00*/  LEA.HI.X.SX32 R25, R4, R21, 0x1, P1 ;  /* 0x0000001504197211 */ /* 0x000fe200008f0eff */
[----:B------:R-:W-:Y:S01]  /*1f10*/  CS2R R108, SRZ ;  /* 0x00000000006c7805 */ /* 0x000fe2000001ff00 */
[C---:B------:R-:W-:Y:S01]  /*1f20*/  LEA R4, R23.reuse, R2, 0x2 ;  /* 0x0000000217047211 */ /* 0x040fe200078e10ff */
[----:B------:R-:W-:Y:S01]  /*1f30*/  IMAD R15, R18, 0x8, R14 ;  /* 0x00000008120f7824 */ /* 0x000fe200078e020e */
[C---:B--2---:R-:W-:Y:S01]  /*1f40*/  LEA R26, P1, R6.reuse, R19, 0x1 ;  /* 0x00000013061a7211 */ /* 0x044fe200078208ff */
[----:B------:R0:W-:Y:S01]  /*1f50*/  STL.64 [R1+0x158], R24 ;  /* 0x0001581801007387 */ /* 0x0001e20000100a00 */
[----:B------:R-:W-:Y:S01]  /*1f60*/  CS2R R110, SRZ ;  /* 0x00000000006e7805 */ /* 0x000fe2000001ff00 */
[C---:B------:R-:W-:Y:S01]  /*1f70*/  IMAD R5, R23.reuse, 0x4, R4 ;  /* 0x0000000417057824 */ /* 0x040fe200078e0204 */
[----:B------:R-:W-:Y:S01]  /*1f80*/  LEA.HI.X.SX32 R27, R6, R21, 0x1, P1 ;  /* 0x00000015061b7211 */ /* 0x000fe200008f0eff */
[----:B------:R1:W-:Y:S01]  /*1f90*/  STL.64 [R1+0x150], R28 ;  /* 0x0001501c01007387 */ /* 0x0003e20000100a00 */
[----:B------:R-:W-:Y:S01]  /*1fa0*/  CS2R R112, SRZ ;  /* 0x0000000000707805 */ /* 0x000fe2000001ff00 */
[----:B------:R-:W-:Y:S01]  /*1fb0*/  IMAD R6, R23, 0x4, R5 ;  /* 0x0000000417067824 */ /* 0x000fe200078e0205 */
[----:B------:R-:W-:Y:S01]  /*1fc0*/  CS2R R114, SRZ ;  /* 0x0000000000727805 */ /* 0x000fe2000001ff00 */
[----:B------:R2:W-:Y:S01]  /*1fd0*/  STL.64 [R1+0x148], R26 ;  /* 0x0001481a01007387 */ /* 0x0005e20000100a00 */
[----:B0-----:R-:W-:-:S04]  /*1fe0*/  LEA R24, P2, R7, R19, 0x1 ;  /* 0x0000001307187211 */ /* 0x001fc800078408ff */
[----:B------:R-:W-:Y:S02]  /*1ff0*/  LEA.HI.X.SX32 R25, R7, R21, 0x1, P2 ;  /* 0x0000001507197211 */ /* 0x000fe400010f0eff */
[CC--:B-1----:R-:W-:Y:S02]  /*2000*/  LEA R28, P0, R3.reuse, R19.reuse, 0x1 ;  /* 0x00000013031c7211 */ /* 0x0c2fe400078008ff */
[C---:B--2---:R-:W-:Y:S01]  /*2010*/  LEA R26, P1, R8.reuse, R19, 0x1 ;  /* 0x00000013081a7211 */ /* 0x044fe200078208ff */
[----:B------:R0:W-:Y:S01]  /*2020*/  STL.64 [R1+0x140], R24 ;  /* 0x0001401801007387 */ /* 0x0001e20000100a00 */
[-C--:B------:R-:W-:Y:S02]  /*2030*/  LEA.HI.X.SX32 R29, R3, R21.reuse, 0x1, P0 ;  /* 0x00000015031d7211 */ /* 0x080fe400000f0eff */
[----:B------:R-:W-:Y:S02]  /*2040*/  LEA.HI.X.SX32 R27, R8, R21, 0x1, P1 ;  /* 0x00000015081b7211 */ /* 0x000fe400008f0eff */
[C---:B------:R-:W-:Y:S01]  /*2050*/  LEA R30, P0, R4.reuse, R19, 0x1 ;  /* 0x00000013041e7211 */ /* 0x040fe200078008ff */
[----:B------:R1:W-:Y:S03]  /*2060*/  STL.64 [R1+0x138], R28 ;  /* 0x0001381c01007387 */ /* 0x0003e60000100a00 */
[----:B------:R-:W-:Y:S01]  /*2070*/  LEA.HI.X.SX32 R31, R4, R21, 0x1, P0 ;  /* 0x00000015041f7211 */ /* 0x000fe200000f0eff */
[----:B------:R2:W-:Y:S01]  /*2080*/  STL.64 [R1+0x130], R26 ;  /* 0x0001301a01007387 */ /* 0x0005e20000100a00 */
[----:B------:R-:W-:-:S02]  /*2090*/  LEA R22, P0, R11, R16, 0x1 ;  /* 0x000000100b167211 */ /* 0x000fc400078008ff */
[----:B0-----:R-:W-:-:S04]  /*20a0*/  LEA R24, P2, R2, R19, 0x1 ;  /* 0x0000001302187211 */ /* 0x001fc800078408ff */
[----:B------:R-:W-:Y:S02]  /*20b0*/  LEA.HI.X.SX32 R25, R2, R21, 0x1, P2 ;  /* 0x0000001502197211 */ /* 0x000fe400010f0eff */
[----:B------:R-:W-:Y:S02]  /*20c0*/  LEA R2, R23, R6, 0x2 ;  /* 0x0000000617027211 */ /* 0x000fe400078e10ff */
[CC--:B-1----:R-:W-:Y:S01]  /*20d0*/  LEA R28, P1, R5.reuse, R19.reuse, 0x1 ;  /* 0x00000013051c7211 */ /* 0x0c2fe200078208ff */
[----:B------:R0:W-:Y:S01]  /*20e0*/  STL.64 [R1+0x128], R24 ;  /* 0x0001281801007387 */ /* 0x0001e20000100a00 */
[C---:B--2---:R-:W-:Y:S02]  /*20f0*/  LEA R26, P2, R6.reuse, R19, 0x1 ;  /* 0x00000013061a7211 */ /* 0x044fe400078408ff */
[-C--:B------:R-:W-:Y:S01]  /*2100*/  LEA.HI.X.SX32 R29, R5, R21.reuse, 0x1, P1 ;  /* 0x00000015051d7211 */ /* 0x080fe200008f0eff */
[----:B------:R-:W-:Y:S01]  /*2110*/  STL.64 [R1+0x120], R30 ;  /* 0x0001201e01007387 */ /* 0x000fe20000100a00 */
[----:B------:R-:W-:-:S02]  /*2120*/  LEA.HI.X.SX32 R27, R6, R21, 0x1, P2 ;  /* 0x00000015061b7211 */ /* 0x000fc400010f0eff */
[CC--:B------:R-:W-:Y:S01]  /*2130*/  LEA R4, P2, R10.reuse, R16.reuse, 0x1 ;  /* 0x000000100a047211 */ /* 0x0c0fe200078408ff */
[----:B------:R-:W-:Y:S01]  /*2140*/  STL.64 [R1+0x118], R28 ;  /* 0x0001181c01007387 */ /* 0x000fe20000100a00 */
[----:B------:R-:W-:Y:S02]  /*2150*/  LEA R6, P1, R9, R16, 0x1 ;  /* 0x0000001009067211 */ /* 0x000fe400078208ff */
[----:B------:R-:W-:Y:S01]  /*2160*/  LEA.HI.X.SX32 R5, R10, R17, 0x1, P2 ;  /* 0x000000110a057211 */ /* 0x000fe200010f0eff */
[----:B------:R-:W-:Y:S01]  /*2170*/  STL.64 [R1+0x110], R26 ;  /* 0x0001101a01007387 */ /* 0x000fe20000100a00 */
[C---:B0-----:R-:W-:Y:S02]  /*2180*/  LEA R24, P3, R2.reuse, R19, 0x1 ;  /* 0x0000001302187211 */ /* 0x041fe400078608ff */
[----:B------:R-:W-:Y:S02]  /*2190*/  LEA.HI.X.SX32 R23, R11, R17, 0x1, P0 ;  /* 0x000000110b177211 */ /* 0x000fe400000f0eff */
[----:B------:R-:W-:Y:S01]  /*21a0*/  LEA.HI.X.SX32 R25, R2, R21, 0x1, P3 ;  /* 0x0000001502197211 */ /* 0x000fe200018f0eff */
[----:B------:R-:W-:Y:S01]  /*21b0*/  IMAD R2, R18, 0x8, R15 ;  /* 0x0000000812027824 */ /* 0x000fe200078e020f */
[----:B------:R-:W-:-:S02]  /*21c0*/  LEA.HI.X.SX32 R7, R9, R17, 0x1, P1 ;  /* 0x0000001109077211 */ /* 0x000fc400008f0eff */
[CC--:B------:R-:W-:Y:S01]  /*21d0*/  LEA R8, P1, R13.reuse, R16.reuse, 0x1 ;  /* 0x000000100d087211 */ /* 0x0c0fe200078208ff */
[----:B------:R-:W-:Y:S01]  /*21e0*/  STL.64 [R1+0x108], R24 ;  /* 0x0001081801007387 */ /* 0x000fe20000100a00 */
[----:B------:R-:W-:Y:S02]  /*21f0*/  IMAD R3, R18, 0x8, R2 ;  /* 0x0000000812037824 */ /* 0x000fe400078e0202 */
[----:B------:R-:W-:Y:S01]  /*2200*/  LEA.HI.X.SX32 R9, R13, R17, 0x1, P1 ;  /* 0x000000110d097211 */ /* 0x000fe200008f0eff */
[----:B------:R0:W-:Y:S01]  /*2210*/  STL.64 [R1+0xf0], R4 ;  /* 0x0000f00401007387 */ /* 0x0001e20000100a00 */
[----:B------:R-:W-:-:S03]  /*2220*/  LEA R10, P1, R2, R16, 0x1 ;  /* 0x00000010020a7211 */ /* 0x000fc600078208ff */
[----:B------:R1:W-:Y:S01]  /*2230*/  STL.64 [R1+0x100], R22 ;  /* 0x0001001601007387 */ /* 0x0003e20000100a00 */
[----:B------:R-:W-:-:S03]  /*2240*/  LEA.HI.X.SX32 R11, R2, R17, 0x1, P1 ;  /* 0x00000011020b7211 */ /* 0x000fc600008f0eff */
[----:B------:R2:W-:Y:S01]  /*2250*/  STL.64 [R1+0xf8], R6 ;  /* 0x0000f80601007387 */ /* 0x0005e20000100a00 */
[----:B0-----:R-:W-:Y:S02]  /*2260*/  LEA R4, R18, R3, 0x3 ;  /* 0x0000000312047211 */ /* 0x001fe400078e18ff */
[----:B-1----:R-:W-:-:S03]  /*2270*/  LEA R22, P0, R12, R16, 0x1 ;  /* 0x000000100c167211 */ /* 0x002fc600078008ff */
[----:B------:R-:W-:Y:S01]  /*2280*/  IMAD R5, R18, 0x8, R4 ;  /* 0x0000000812057824 */ /* 0x000fe200078e0204 */
[-C--:B--2---:R-:W-:Y:S02]  /*2290*/  LEA R6, P2, R14, R16.reuse, 0x1 ;  /* 0x000000100e067211 */ /* 0x084fe400078408ff */
[-C--:B------:R-:W-:Y:S02]  /*22a0*/  LEA.HI.X.SX32 R23, R12, R17.reuse, 0x1, P0 ;  /* 0x000000110c177211 */ /* 0x080fe400000f0eff */
[----:B------:R-:W-:Y:S02]  /*22b0*/  LEA.HI.X.SX32 R7, R14, R17, 0x1, P2 ;  /* 0x000000110e077211 */ /* 0x000fe400010f0eff */
[----:B------:R-:W-:-:S03]  /*22c0*/  LEA R12, P0, R15, R16, 0x1 ;  /* 0x000000100f0c7211 */ /* 0x000fc600078008ff */
[----:B------:R0:W-:Y:S01]  /*22d0*/  STL.64 [R1+0xd8], R6 ;  /* 0x0000d80601007387 */ /* 0x0001e20000100a00 */
[----:B------:R-:W-:-:S03]  /*22e0*/  LEA.HI.X.SX32 R13, R15, R17, 0x1, P0 ;  /* 0x000000110f0d7211 */ /* 0x000fc600000f0eff */
[----:B------:R-:W-:Y:S04]  /*22f0*/  STL.64 [R1+0xe8], R22 ;  /* 0x0000e81601007387 */ /* 0x000fe80000100a00 */
[----:B------:R1:W-:Y:S01]  /*2300*/  STL.64 [R1+0xe0], R8 ;  /* 0x0000e00801007387 */ /* 0x0003e20000100a00 */
[----:B0-----:R-:W-:-:S03]  /*2310*/  IMAD R6, R18, 0x8, R5 ;  /* 0x0000000812067824 */ /* 0x001fc600078e0205 */
[----:B------:R0:W-:Y:S02]  /*2320*/  STL.64 [R1+0xd0], R12 ;  /* 0x0000d00c01007387 */ /* 0x0001e40000100a00 */
[C---:B------:R-:W-:Y:S02]  /*2330*/  LEA R7, R18.reuse, R6, 0x3 ;  /* 0x0000000612077211 */ /* 0x040fe400078e18ff */
[----:B------:R2:W-:Y:S01]  /*2340*/  STL.64 [R1+0xc8], R10 ;  /* 0x0000c80a01007387 */ /* 0x0005e20000100a00 */
[CC--:B-1----:R-:W-:Y:S02]  /*2350*/  LEA R8, P2, R3.reuse, R16.reuse, 0x1 ;  /* 0x0000001003087211 */ /* 0x0c2fe400078408ff */
[----:B------:R-:W-:Y:S02]  /*2360*/  IMAD R2, R18, 0x8, R7 ;  /* 0x0000000812027824 */ /* 0x000fe400078e0207 */
[----:B------:R-:W-:Y:S02]  /*2370*/  LEA.HI.X.SX32 R9, R3, R17, 0x1, P2 ;  /* 0x0000001103097211 */ /* 0x000fe400010f0eff */
[----:B0-----:R-:W-:Y:S01]  /*2380*/  LEA R12, P0, R4, R16, 0x1 ;  /* 0x00000010040c7211 */ /* 0x001fe200078008ff */
[----:B------:R-:W-:-:S02]  /*2390*/  IMAD R3, R18, 0x8, R2 ;  /* 0x0000000812037824 */ /* 0x000fc400078e0202 */
[----:B------:R0:W-:Y:S01]  /*23a0*/  STL.64 [R1+0xc0], R8 ;  /* 0x0000c00801007387 */ /* 0x0001e20000100a00 */
[CC--:B--2---:R-:W-:Y:S02]  /*23b0*/  LEA R10, P1, R5.reuse, R16.reuse, 0x1 ;  /* 0x00000010050a7211 */ /* 0x0c4fe400078208ff */
[-C--:B------:R-:W-:Y:S02]  /*23c0*/  LEA.HI.X.SX32 R13, R4, R17.reuse, 0x1, P0 ;  /* 0x00000011040d7211 */ /* 0x080fe400000f0eff */
[----:B------:R-:W-:Y:S02]  /*23d0*/  LEA.HI.X.SX32 R11, R5, R17, 0x1, P1 ;  /* 0x00000011050b7211 */ /* 0x000fe400008f0eff */
[----:B------:R-:W-:Y:S01]  /*23e0*/  LEA R4, R18, R3, 0x3 ;  /* 0x0000000312047211 */ /* 0x000fe200078e18ff */
[----:B------:R1:W-:Y:S01]  /*23f0*/  STL.64 [R1+0xb8], R12 ;  /* 0x0000b80c01007387 */ /* 0x0003e20000100a00 */
[CC--:B------:R-:W-:Y:S02]  /*2400*/  LEA R14, P0, R7.reuse, R16.reuse, 0x1 ;  /* 0x00000010070e7211 */ /* 0x0c0fe400078008ff */
[----:B0-----:R-:W-:Y:S01]  /*2410*/  LEA R8, P2, R6, R16, 0x1 ;  /* 0x0000001006087211 */ /* 0x001fe200078408ff */
[----:B------:R0:W-:Y:S01]  /*2420*/  STL.64 [R1+0xb0], R10 ;  /* 0x0000b00a01007387 */ /* 0x0001e20000100a00 */
[----:B------:R-:W-:-:S02]  /*2430*/  LEA.HI.X.SX32 R15, R7, R17, 0x1, P0 ;  /* 0x00000011070f7211 */ /* 0x000fc400000f0eff */
[----:B------:R-:W-:Y:S02]  /*2440*/  LEA.HI.X.SX32 R9, R6, R17, 0x1, P2 ;  /* 0x0000001106097211 */ /* 0x000fe400010f0eff */
[----:B-1----:R-:W-:-:S03]  /*2450*/  LEA R12, P1, R2, R16, 0x1 ;  /* 0x00000010020c7211 */ /* 0x002fc600078208ff */
[----:B------:R1:W-:Y:S01]  /*2460*/  STL.64 [R1+0xa8], R8 ;  /* 0x0000a80801007387 */ /* 0x0003e20000100a00 */
[----:B------:R-:W-:-:S03]  /*2470*/  LEA.HI.X.SX32 R13, R2, R17, 0x1, P1 ;  /* 0x00000011020d7211 */ /* 0x000fc600008f0eff */
[----:B------:R-:W-:Y:S01]  /*2480*/  STL.64 [R1+0xa0], R14 ;  /* 0x0000a00e01007387 */ /* 0x000fe20000100a00 */
[CC--:B0-----:R-:W-:Y:S01]  /*2490*/  LEA R10, P2, R3.reuse, R16.reuse, 0x1 ;  /* 0x00000010030a7211 */ /* 0x0c1fe200078408ff */
[----:B------:R-:W-:Y:S02]  /*24a0*/  IMAD.MOV.U32 R2, RZ, RZ, -0x800000 ;  /* 0xff800000ff027424 */ /* 0x000fe400078e00ff */
[----:B------:R-:W-:Y:S01]  /*24b0*/  STL.64 [R1+0x98], R12 ;  /* 0x0000980c01007387 */ /* 0x000fe20000100a00 */
[----:B------:R-:W-:Y:S01]  /*24c0*/  LEA.HI.X.SX32 R11, R3, R17, 0x1, P2 ;  /* 0x00000011030b7211 */ /* 0x000fe200010f0eff */
[----:B------:R-:W-:Y:S01]  /*24d0*/  IMAD.MOV.U32 R3, RZ, RZ, 0x3f800000 ;  /* 0x3f800000ff037424 */ /* 0x000fe200078e00ff */
[----:B-1----:R-:W-:-:S03]  /*24e0*/  LEA R8, P3, R4, R16, 0x1 ;  /* 0x0000001004087211 */ /* 0x002fc600078608ff */
[----:B------:R-:W-:Y:S01]  /*24f0*/  STL.64 [R1+0x90], R10 ;  /* 0x0000900a01007387 */ /* 0x000fe20000100a00 */
[----:B------:R-:W-:Y:S02]  /*2500*/  LEA.HI.X.SX32 R9, R4, R17, 0x1, P3 ;  /* 0x0000001104097211 */ /* 0x000fe400018f0eff */
[----:B------:R-:W-:-:S03]  /*2510*/  LOP3.LUT R4, R20, 0x40, RZ, 0x3c, !PT ;  /* 0x0000004014047812 */ /* 0x000fc600078e3cff */
[----:B------:R-:W-:Y:S04]  /*2520*/  STL.64 [R1+0x88], R8 ;  /* 0x0000880801007387 */ /* 0x000fe80000100a00 */
[----:B------:R0:W-:Y:S04]  /*2530*/  STL [R1+0x84], R3 ;  /* 0x0000840301007387 */ /* 0x0001e80000100800 */
[----:B------:R-:W-:Y:S04]  /*2540*/  STL [R1+0x3c], RZ ;  /* 0x00003cff01007387 */ /* 0x000fe80000100800 */
[----:B------:R1:W-:Y:S01]  /*2550*/  STL [R1+0x40], R2 ;  /* 0x0000400201007387 */ /* 0x0003e20000100800 */
[----:B0-----:R-:W-:-:S05]  /*2560*/  IMAD.MOV.U32 R3, RZ, RZ, -0x800000 ;  /* 0xff800000ff037424 */ /* 0x001fca00078e00ff */
[----:B------:R0:W-:Y:S01]  /*2570*/  STL [R1+0x4c], R3 ;  /* 0x00004c0301007387 */ /* 0x0001e20000100800 */
[----:B-1----:R-:W-:-:S03]  /*2580*/  IMAD.MOV.U32 R2, RZ, RZ, 0x3f800000 ;  /* 0x3f800000ff027424 */ /* 0x002fc600078e00ff */
[----:B------:R-:W-:Y:S04]  /*2590*/  STL [R1+0x7c], RZ ;  /* 0x00007cff01007387 */ /* 0x000fe80000100800 */
[----:B------:R1:W-:Y:S01]  /*25a0*/  STL [R1+0x80], R2 ;  /* 0x0000800201007387 */ /* 0x0003e20000100800 */
[----:B0-----:R-:W-:-:S03]  /*25b0*/  IMAD R3, R0, 0x90, RZ ;  /* 0x0000009000037824 */ /* 0x001fc600078e02ff */
[----:B------:R0:W-:Y:S02]  /*25c0*/  STL [R1+0x20], RZ ;  /* 0x000020ff01007387 */ /* 0x0001e40000100800 */
[----:B------:R-:W-:Y:S02]  /*25d0*/  LOP3.LUT R3, R3, 0x30, R80, 0x78, !PT ;  /* 0x0000003003037812 */ /* 0x000fe400078e7850 */
[----:B------:R0:W-:Y:S01]  /*25e0*/  STL [R1+0x24], RZ ;  /* 0x000024ff01007387 */ /* 0x0001e20000100800 */
[----:B-1----:R-:W-:-:S03]  /*25f0*/  LOP3.LUT R2, R124, 0x40, RZ, 0x3c, !PT ;  /* 0x000000407c027812 */ /* 0x002fc600078e3cff */
[----:B------:R0:W-:Y:S01]  /*2600*/  STL [R1+0x28], RZ ;  /* 0x000028ff01007387 */ /* 0x0001e20000100800 */
[----:B------:R-:W-:-:S03]  /*2610*/  LOP3.LUT R0, R3, 0x40, RZ, 0x3c, !PT ;  /* 0x0000004003007812 */ /* 0x000fc600078e3cff */
[----:B------:R0:W-:Y:S04]  /*2620*/  STL [R1+0x2c], RZ ;  /* 0x00002cff01007387 */ /* 0x0001e80000100800 */
[----:B------:R0:W-:Y:S04]  /*2630*/  STL [R1+0x10], RZ ;  /* 0x000010ff01007387 */ /* 0x0001e80000100800 */
[----:B------:R0:W-:Y:S04]  /*2640*/  STL [R1+0x14], RZ ;  /* 0x000014ff01007387 */ /* 0x0001e80000100800 */
[----:B------:R0:W-:Y:S04]  /*2650*/  STL [R1+0x18], RZ ;  /* 0x000018ff01007387 */ /* 0x0001e80000100800 */
[----:B------:R0:W-:Y:S04]  /*2660*/  STL [R1+0x1c], RZ ;  /* 0x00001cff01007387 */ /* 0x0001e80000100800 */
[----:B------:R0:W-:Y:S04]  /*2670*/  STL [R1], RZ ;  /* 0x000000ff01007387 */ /* 0x0001e80000100800 */
[----:B------:R0:W-:Y:S04]  /*2680*/  STL [R1+0x4], RZ ;  /* 0x000004ff01007387 */ /* 0x0001e80000100800 */
[----:B------:R0:W-:Y:S04]  /*2690*/  STL [R1+0x8], RZ ;  /* 0x000008ff01007387 */ /* 0x0001e80000100800 */
[----:B------:R0:W-:Y:S02]  /*26a0*/  STL [R1+0xc], RZ ;  /* 0x00000cff01007387 */ /* 0x0001e40000100800 */
.L_x_1:
[----:B------:R-:W2:Y:S04]  /*26b0*/  LDL.64 R4, [R1+0x180] ;  /* 0x0001800001047983 */ /* 0x000ea80000100a00 */
[----:B------:R-:W2:Y:S04]  /*26c0*/  LDL R23, [R1+0x3c] ;  /* 0x00003c0001177983 */ /* 0x000ea80000100800 */
[----:B------:R-:W3:Y:S04]  /*26d0*/  LDL.64 R16, [R1+0x160] ;  /* 0x0001600001107983 */ /* 0x000ee80000100a00 */
[----:B------:R-:W4:Y:S04]  /*26e0*/  LDL.64 R14, [R1+0x170] ;  /* 0x00017000010e7983 */ /* 0x000f280000100a00 */
        /* <DEDUP_REMOVED lines=12> */
[----:B------:R-:W4:Y:S01]  /*27b0*/  LDL.64 R26, [R1+0x108] ;  /* 0x00010800011a7983 */ /* 0x000f220000100a00 */
[----:B--2---:R-:W-:-:S04]  /*27c0*/  IMAD.WIDE R4, R23, 0x2, R4 ;  /* 0x0000000217047825 */ /* 0x004fc800078e0204 */
[C---:B---3--:R-:W-:Y:S01]  /*27d0*/  IMAD.WIDE R16, R23.reuse, 0x2, R16 ;  /* 0x0000000217107825 */ /* 0x048fe200078e0210 */
[----:B------:R1:W2:Y:S03]  /*27e0*/  LDG.E.U16 R0, [R4.64] ;  /* 0x0000000404007981 */ /* 0x0002a6000c1e1500 */
[C---:B----4-:R-:W-:Y:S02]  /*27f0*/  IMAD.WIDE R14, R23.reuse, 0x2, R14 ;  /* 0x00000002170e7825 */ /* 0x050fe400078e020e */
[----:B------:R3:W4:Y:S04]  /*2800*/  LDG.E.U16 R16, [R16.64] ;  /* 0x0000000410107981 */ /* 0x000728000c1e1500 */
[----:B------:R0:W4:Y:S01]  /*2810*/  LDG.E.U16 R14, [R14.64] ;  /* 0x000000040e0e7981 */ /* 0x000122000c1e1500 */
[----:B-1----:R-:W-:-:S04]  /*2820*/  IMAD.WIDE R4, R23, 0x2, R36 ;  /* 0x0000000217047825 */ /* 0x002fc800078e0224 */
[C---:B------:R-:W-:Y:S01]  /*2830*/  IMAD.WIDE R6, R23.reuse, 0x2, R6 ;  /* 0x0000000217067825 */ /* 0x040fe200078e0206 */
[----:B---3--:R1:W3:Y:S03]  /*2840*/  LDG.E.U16 R17, [R4.64] ;  /* 0x0000000404117981 */ /* 0x0082e6000c1e1500 */
[C---:B------:R-:W-:Y:S01]  /*2850*/  IMAD.WIDE R8, R23.reuse, 0x2, R8 ;  /* 0x0000000217087825 */ /* 0x040fe200078e0208 */
[----:B0-----:R0:W3:Y:S04]  /*2860*/  LDG.E.U16 R15, [R6.64] ;  /* 0x00000004060f7981 */ /* 0x0010e8000c1e1500 */
[----:B------:R0:W3:Y:S01]  /*2870*/  LDG.E.U16 R2, [R8.64] ;  /* 0x0000000408027981 */ /* 0x0000e2000c1e1500 */
[----:B-1----:R-:W-:-:S04]  /*2880*/  IMAD.WIDE R4, R23, 0x2, R34 ;  /* 0x0000000217047825 */ /* 0x002fc800078e0222 */
[----:B0-----:R-:W-:-:S04]  /*2890*/  IMAD.WIDE R6, R23, 0x2, R20 ;  /* 0x0000000217067825 */ /* 0x001fc800078e0214 */
[C---:B------:R-:W-:Y:S02]  /*28a0*/  IMAD.WIDE R8, R23.reuse, 0x2, R18 ;  /* 0x0000000217087825 */ /* 0x040fe400078e0212 */
[----:B------:R0:W3:Y:S02]  /*28b0*/  LDG.E.U16 R18, [R4.64] ;  /* 0x0000000404127981 */ /* 0x0000e4000c1e1500 */
[C---:B------:R-:W-:Y:S02]  /*28c0*/  IMAD.WIDE R10, R23.reuse, 0x2, R10 ;  /* 0x00000002170a7825 */ /* 0x040fe400078e020a */
[----:B------:R1:W3:Y:S02]  /*28d0*/  LDG.E.U16 R19, [R6.64] ;  /* 0x0000000406137981 */ /* 0x0002e4000c1e1500 */
[C---:B------:R-:W-:Y:S02]  /*28e0*/  IMAD.WIDE R12, R23.reuse, 0x2, R12 ;  /* 0x00000002170c7825 */ /* 0x040fe400078e020c */
[----:B------:R0:W3:Y:S04]  /*28f0*/  LDG.E.U16 R20, [R8.64] ;  /* 0x0000000408147981 */ /* 0x0000e8000c1e1500 */
[----:B------:R0:W3:Y:S04]  /*2900*/  LDG.E.U16 R21, [R10.64] ;  /* 0x000000040a157981 */ /* 0x0000e8000c1e1500 */
[----:B------:R1:W3:Y:S01]  /*2910*/  LDG.E.U16 R22, [R12.64] ;  /* 0x000000040c167981 */ /* 0x0002e2000c1e1500 */
[----:B0-----:R-:W-:-:S03]  /*2920*/  IMAD.WIDE R10, R23, 0x2, R24 ;  /* 0x00000002170a7825 */ /* 0x001fc600078e0218 */
[----:B------:R-:W0:Y:S01]  /*2930*/  S2R R24, SR_TID.X ;  /* 0x0000000000187919 */ /* 0x000e220000002100 */
[----:B------:R-:W-:-:S03]  /*2940*/  IMAD.WIDE R4, R23, 0x2, R32 ;  /* 0x0000000217047825 */ /* 0x000fc600078e0220 */
[----:B------:R-:W3:Y:S01]  /*2950*/  LDG.E.U16 R10, [R10.64] ;  /* 0x000000040a0a7981 */ /* 0x000ee2000c1e1500 */
[----:B-1----:R-:W-:-:S03]  /*2960*/  IMAD.WIDE R6, R23, 0x2, R30 ;  /* 0x0000000217067825 */ /* 0x002fc600078e021e */
[----:B------:R-:W3:Y:S01]  /*2970*/  LDG.E.U16 R4, [R4.64] ;  /* 0x0000000404047981 */ /* 0x000ee2000c1e1500 */
[----:B------:R-:W-:-:S03]  /*2980*/  IMAD.WIDE R8, R23, 0x2, R28 ;  /* 0x0000000217087825 */ /* 0x000fc600078e021c */
[----:B------:R-:W3:Y:S01]  /*2990*/  LDG.E.U16 R6, [R6.64] ;  /* 0x0000000406067981 */ /* 0x000ee2000c1e1500 */
[----:B------:R-:W-:-:S03]  /*29a0*/  IMAD.WIDE R12, R23, 0x2, R26 ;  /* 0x00000002170c7825 */ /* 0x000fc600078e021a */
[----:B------:R-:W3:Y:S04]  /*29b0*/  LDG.E.U16 R8, [R8.64] ;  /* 0x0000000408087981 */ /* 0x000ee8000c1e1500 */
[----:B------:R-:W3:Y:S01]  /*29c0*/  LDG.E.U16 R12, [R12.64] ;  /* 0x000000040c0c7981 */ /* 0x000ee2000c1e1500 */
[C---:B0-----:R-:W-:Y:S02]  /*29d0*/  LOP3.LUT R23, R24.reuse, 0x1ff, RZ, 0xc0, !PT ;  /* 0x000001ff18177812 */ /* 0x041fe400078ec0ff */
[----:B------:R-:W-:Y:S02]  /*29e0*/  LOP3.LUT R26, R24, 0x180, RZ, 0xc0, !PT ;  /* 0x00000180181a7812 */ /* 0x000fe400078ec0ff */
[----:B------:R-:W-:Y:S02]  /*29f0*/  SHF.L.U32 R25, R23, 0x1, RZ ;  /* 0x0000000117197819 */ /* 0x000fe400000006ff */
[----:B------:R-:W-:-:S02]  /*2a00*/  SHF.R.U32.HI R26, RZ, 0x3, R26 ;  /* 0x00000003ff1a7819 */ /* 0x000fc4000001161a */
[----:B------:R-:W-:Y:S01]  /*2a10*/  LOP3.LUT R24, R24, 0x180, RZ, 0xc0, !PT ;  /* 0x0000018018187812 */ /* 0x000fe200078ec0ff */
[----:B------:R-:W-:Y:S01]  /*2a20*/  IMAD.SHL.U32 R23, R23, 0x2, RZ ;  /* 0x0000000217177824 */ /* 0x000fe200078e00ff */
[----:B------:R-:W-:Y:S01]  /*2a30*/  LOP3.LUT R25, R25, R26, RZ, 0x3c, !PT ;  /* 0x0000001a19197212 */ /* 0x000fe200078e3cff */
[----:B------:R-:W-:Y:S01]  /*2a40*/  BAR.SYNC.DEFER_BLOCKING 0x0 ;  /* 0x0000000000007b1d */ /* 0x000fe20000010000 */
[----:B------:R-:W-:-:S04]  /*2a50*/  SHF.R.U32.HI R24, RZ, 0x3, R24 ;  /* 0x00000003ff187819 */ /* 0x000fc80000011618 */
[----:B------:R-:W-:-:S04]  /*2a60*/  LOP3.LUT R23, R23, R24, RZ, 0x3c, !PT ;  /* 0x0000001817177212 */ /* 0x000fc800078e3cff */
[----:B------:R-:W-:Y:S01]  /*2a70*/  LOP3.LUT R23, R23, 0x40, RZ, 0x3c, !PT ;  /* 0x0000004017177812 */ /* 0x000fe200078e3cff */
[----:B--2---:R-:W-:Y:S04]  /*2a80*/  STS.U16 [R25+0x10000], R0 ;  /* 0x0100000019007388 */ /* 0x004fe80000000400 */
[----:B----4-:R-:W-:Y:S04]  /*2a90*/  STS.U16 [R25+0x10800], R14 ;  /* 0x0108000e19007388 */ /* 0x010fe80000000400 */
[----:B------:R-:W-:Y:S04]  /*2aa0*/  STS.U16 [R25+0x11000], R16 ;  /* 0x0110001019007388 */ /* 0x000fe80000000400 */
[----:B---3--:R-:W-:Y:S04]  /*2ab0*/  STS.U16 [R25+0x11800], R18 ;  /* 0x0118001219007388 */ /* 0x008fe80000000400 */
[----:B------:R-:W-:Y:S04]  /*2ac0*/  STS.U16 [R25+0x12000], R19 ;  /* 0x0120001319007388 */ /* 0x000fe80000000400 */
[----:B------:R-:W-:Y:S04]  /*2ad0*/  STS.U16 [R25+0x12800], R20 ;  /* 0x0128001419007388 */ /* 0x000fe80000000400 */
[----:B------:R-:W-:Y:S04]  /*2ae0*/  STS.U16 [R25+0x13000], R21 ;  /* 0x0130001519007388 */ /* 0x000fe80000000400 */
[----:B------:R-:W-:Y:S04]  /*2af0*/  STS.U16 [R25+0x13800], R22 ;  /* 0x0138001619007388 */ /* 0x000fe80000000400 */
[----:B------:R0:W-:Y:S04]  /*2b00*/  STS.U16 [R23+0x10400], R2 ;  /* 0x0104000217007388 */ /* 0x0001e80000000400 */
[----:B0-----:R-:W2:Y:S04]  /*2b10*/  LDL R2, [R1+0x48] ;  /* 0x0000480001027983 */ /* 0x001ea80000100800 */
[----:B------:R-:W-:Y:S04]  /*2b20*/  STS.U16 [R23+0x10c00], R15 ;  /* 0x010c000f17007388 */ /* 0x000fe80000000400 */
[----:B------:R-:W-:Y:S04]  /*2b30*/  STS.U16 [R23+0x11400], R17 ;  /* 0x0114001117007388 */ /* 0x000fe80000000400 */
[----:B------:R-:W-:Y:S04]  /*2b40*/  STS.U16 [R23+0x11c00], R4 ;  /* 0x011c000417007388 */ /* 0x000fe80000000400 */
[----:B------:R-:W-:Y:S04]  /*2b50*/  STS.U16 [R23+0x12400], R6 ;  /* 0x0124000617007388 */ /* 0x000fe80000000400 */
[----:B------:R-:W-:Y:S04]  /*2b60*/  STS.U16 [R23+0x12c00], R8 ;  /* 0x012c000817007388 */ /* 0x000fe80000000400 */
[----:B------:R-:W-:Y:S04]  /*2b70*/  STS.U16 [R23+0x13400], R10 ;  /* 0x0134000a17007388 */ /* 0x000fe80000000400 */
[----:B------:R-:W-:Y:S04]  /*2b80*/  STS.U16 [R23+0x13c00], R12 ;  /* 0x013c000c17007388 */ /* 0x000fe80000000400 */
[----:B------:R-:W-:Y:S06]  /*2b90*/  BAR.SYNC.DEFER_BLOCKING 0x0 ;  /* 0x0000000000007b1d */ /* 0x000fec0000010000 */
[----:B-----5:R-:W-:Y:S04]  /*2ba0*/  LDSM.16.M88.4 R32, [R124+0x10000] ;  /* 0x010000007c20783b */ /* 0x020fe80000000200 */
[----:B------:R-:W-:Y:S04]  /*2bb0*/  LDSM.16.M88.4 R8, [R124+0x11800] ;  /* 0x011800007c08783b */ /* 0x000fe80000000200 */
[----:B------:R-:W-:Y:S04]  /*2bc0*/  LDSM.16.M88.4 R92, [R124+0x10800] ;  /* 0x010800007c5c783b */ /* 0x000fe80000000200 */
[----:B------:R-:W-:Y:S04]  /*2bd0*/  LDSM.16.M88.4 R84, [R124+0x12000] ;  /* 0x012000007c54783b */ /* 0x000fe80000000200 */
[----:B------:R-:W-:Y:S04]  /*2be0*/  LDSM.16.M88.4 R28, [R124+0x11000] ;  /* 0x011000007c1c783b */ /* 0x000fe80000000200 */
[----:B------:R-:W-:Y:S04]  /*2bf0*/  LDSM.16.M88.4 R48, [R124+0x12800] ;  /* 0x012800007c30783b */ /* 0x000fe80000000200 */
[----:B------:R-:W-:Y:S04]  /*2c00*/  LDSM.16.M88.4 R20, [R124+0x13000] ;  /* 0x013000007c14783b */ /* 0x000fe80000000200 */
[----:B------:R-:W-:Y:S01]  /*2c10*/  LDSM.16.M88.4 R116, [R124+0x13800] ;  /* 0x013800007c74783b */ /* 0x000fe20000000200 */
[----:B------:R-:W-:-:S05]  /*2c20*/  LOP3.LUT R0, R124, 0x40, RZ, 0x3c, !PT ;  /* 0x000000407c007812 */ /* 0x000fca00078e3cff */
[----:B------:R-:W-:Y:S04]  /*2c30*/  LDSM.16.M88.4 R80, [R0+0x12800] ;  /* 0x012800000050783b */ /* 0x000fe80000000200 */
[----:B--2---:R-:W0:Y:S04]  /*2c40*/  LDSM.16.MT88.4 R16, [R2] ;  /* 0x000000000210783b */ /* 0x004e280000004200 */
[----:B------:R-:W1:Y:S04]  /*2c50*/  LDSM.16.MT88.4 R12, [R2+0x2000] ;  /* 0x00200000020c783b */ /* 0x000e680000004200 */
[----:B------:R-:W-:Y:S01]  /*2c60*/  LDSM.16.MT88.4 R44, [R2+0x4000] ;  /* 0x00400000022c783b */ /* 0x000fe20000004200 */
[C---:B0-----:R-:W-:Y:S08]  /*2c70*/  HMMA.16816.F32 R40, R16.reuse, R32, RZ ;  /* 0x000000201028723c */ /* 0x041ff000000018ff */
[C---:B------:R-:W-:Y:S08]  /*2c80*/  HMMA.16816.F32 R4, R16.reuse, R8, RZ ;  /* 0x000000081004723c */ /* 0x040ff000000018ff */
[----:B------:R-:W-:Y:S08]  /*2c90*/  HMMA.16816.F32 R36, R16, R92, RZ ;  /* 0x0000005c1024723c */ /* 0x000ff000000018ff */
[C---:B-1----:R-:W-:Y:S08]  /*2ca0*/  HMMA.16816.F32 R32, R12.reuse, R34, R40 ;  /* 0x000000220c20723c */ /* 0x042ff00000001828 */
[----:B------:R-:W-:Y:S01]  /*2cb0*/  HMMA.16816.F32 R8, R12, R10, R4 ;  /* 0x0000000a0c08723c */ /* 0x000fe20000001804 */
[----:B------:R-:W0:Y:S07]  /*2cc0*/  LDSM.16.M88.4 R4, [R0+0x10000] ;  /* 0x010000000004783b */ /* 0x000e2e0000000200 */
[----:B------:R-:W-:Y:S08]  /*2cd0*/  HMMA.16816.F32 R40, R16, R84, RZ ;  /* 0x000000541028723c */ /* 0x000ff000000018ff */
[----:B------:R-:W-:Y:S08]  /*2ce0*/  HMMA.16816.F32 R92, R12, R94, R36 ;  /* 0x0000005e0c5c723c */ /* 0x000ff00000001824 */
[C---:B------:R-:W-:Y:S08]  /*2cf0*/  HMMA.16816.F32 R24, R16.reuse, R28, RZ ;  /* 0x0000001c1018723c */ /* 0x040ff000000018ff */
[C---:B------:R-:W-:Y:S08]  /*2d00*/  HMMA.16816.F32 R36, R16.reuse, R48, RZ ;  /* 0x000000301024723c */ /* 0x040ff000000018ff */
[C---:B------:R-:W-:Y:S08]  /*2d10*/  HMMA.16816.F32 R52, R16.reuse, R20, RZ ;  /* 0x000000141034723c */ /* 0x040ff000000018ff */
[----:B------:R-:W-:Y:S08]  /*2d20*/  HMMA.16816.F32 R16, R16, R116, RZ ;  /* 0x000000741010723c */ /* 0x000ff000000018ff */
[C---:B------:R-:W-:Y:S01]  /*2d30*/  HMMA.16816.F32 R84, R12.reuse, R86, R40 ;  /* 0x000000560c54723c */ /* 0x040fe20000001828 */
[----:B------:R-:W1:Y:S07]  /*2d40*/  LDSM.16.MT88.4 R40, [R2+0x6000] ;  /* 0x006000000228783b */ /* 0x000e6e0000004200 */
[C---:B------:R-:W-:Y:S01]  /*2d50*/  HMMA.16816.F32 R24, R12.reuse, R30, R24 ;  /* 0x0000001e0c18723c */ /* 0x040fe20000001818 */
[----:B------:R-:W2:Y:S07]  /*2d60*/  LDSM.16.M88.4 R28, [R0+0x10800] ;  /* 0x01080000001c783b */ /* 0x000eae0000000200 */
[C---:B------:R-:W-:Y:S01]  /*2d70*/  HMMA.16816.F32 R48, R12.reuse, R50, R36 ;  /* 0x000000320c30723c */ /* 0x040fe20000001824 */
[----:B------:R-:W-:Y:S07]  /*2d80*/  LDSM.16.M88.4 R36, [R0+0x12000] ;  /* 0x012000000024783b */ /* 0x000fee0000000200 */
[C---:B------:R-:W-:Y:S01]  /*2d90*/  HMMA.16816.F32 R52, R12.reuse, R22, R52 ;  /* 0x000000160c34723c */ /* 0x040fe20000001834 */
[----:B------:R-:W-:Y:S07]  /*2da0*/  LDSM.16.M88.4 R20, [R0+0x13000] ;  /* 0x013000000014783b */ /* 0x000fee0000000200 */
[----:B------:R-:W-:Y:S01]  /*2db0*/  HMMA.16816.F32 R116, R12, R118, R16 ;  /* 0x000000760c74723c */ /* 0x000fe20000001810 */
[----:B------:R-:W3:Y:S04]  /*2dc0*/  LDSM.16.M88.4 R16, [R0+0x11000] ;  /* 0x011000000010783b */ /* 0x000ee80000000200 */
[----:B------:R-:W4:Y:S03]  /*2dd0*/  LDSM.16.M88.4 R12, [R0+0x11800] ;  /* 0x01180000000c783b */ /* 0x000f260000000200 */
[----:B0-----:R-:W-:Y:S11]  /*2de0*/  HMMA.16816.F32 R32, R44, R4, R32 ;  /* 0x000000042c20723c */ /* 0x001ff60000001820 */
[----:B------:R-:W-:Y:S11]  /*2df0*/  @!UPT UIADD3 URZ, URZ, URZ, URZ ;  /* 0x0000003f3f3ff290 */ /* 0x000ff6000fffe03f */
[----:B------:R-:W-:Y:S02]  /*2e00*/  @!UPT UIADD3 URZ, URZ, URZ, URZ ;  /* 0x0000003f3f3ff290 */ /* 0x000fe4000fffe03f */
[----:B-1----:R-:W-:Y:S01]  /*2e10*/  HMMA.16816.F32 R4, R40, R6, R32 ;  /* 0x000000062804723c */ /* 0x002fe20000001820 */
[----:B------:R-:W0:Y:S07]  /*2e20*/  LDSM.16.M88.4 R32, [R0+0x13800] ;  /* 0x013800000020783b */ /* 0x000e2e0000000200 */
[C---:B--2---:R-:W-:Y:S08]  /*2e30*/  HMMA.16816.F32 R92, R44.reuse, R28, R92 ;  /* 0x0000001c2c5c723c */ /* 0x044ff0000000185c */
[C---:B---3--:R-:W-:Y:S08]  /*2e40*/  HMMA.16816.F32 R24, R44.reuse, R16, R24 ;  /* 0x000000102c18723c */ /* 0x048ff00000001818 */
[C---:B----4-:R-:W-:Y:S08]  /*2e50*/  HMMA.16816.F32 R8, R44.reuse, R12, R8 ;  /* 0x0000000c2c08723c */ /* 0x050ff00000001808 */
[C---:B------:R-:W-:Y:S08]  /*2e60*/  HMMA.16816.F32 R84, R44.reuse, R36, R84 ;  /* 0x000000242c54723c */ /* 0x040ff00000001854 */
[C---:B------:R-:W-:Y:S08]  /*2e70*/  HMMA.16816.F32 R48, R44.reuse, R80, R48 ;  /* 0x000000502c30723c */ /* 0x040ff00000001830 */
[----:B------:R-:W-:Y:S08]  /*2e80*/  HMMA.16816.F32 R52, R44, R20, R52 ;  /* 0x000000142c34723c */ /* 0x000ff00000001834 */
[C---:B------:R-:W-:Y:S01]  /*2e90*/  HMMA.16816.F32 R16, R40.reuse, R18, R24 ;  /* 0x000000122810723c */ /* 0x040fe20000001818 */
[----:B------:R-:W-:Y:S07]  /*2ea0*/  LDSM.16.M88.4 R24, [R124+0x10080] ;  /* 0x010080007c18783b */ /* 0x000fee0000000200 */
[----:B------:R-:W-:Y:S01]  /*2eb0*/  HMMA.16816.F32 R12, R40, R14, R8 ;  /* 0x0000000e280c723c */ /* 0x000fe20000001808 */
[----:B------:R-:W1:Y:S07]  /*2ec0*/  LDSM.16.MT88.4 R8, [R2+0x8000] ;  /* 0x008000000208783b */ /* 0x000e6e0000004200 */
[----:B0-----:R-:W-:Y:S01]  /*2ed0*/  HMMA.16816.F32 R44, R44, R32, R116 ;  /* 0x000000202c2c723c */ /* 0x001fe20000001874 */
[----:B------:R-:W-:Y:S07]  /*2ee0*/  LDSM.16.MT88.4 R116, [R2+0xa000] ;  /* 0x00a000000274783b */ /* 0x000fee0000004200 */
[C---:B------:R-:W-:Y:S01]  /*2ef0*/  HMMA.16816.F32 R28, R40.reuse, R30, R92 ;  /* 0x0000001e281c723c */ /* 0x040fe2000000185c */
[----:B------:R-:W0:Y:S07]  /*2f00*/  LDSM.16.M88.4 R92, [R124+0x10880] ;  /* 0x010880007c5c783b */ /* 0x000e2e0000000200 */
        /* <DEDUP_REMOVED lines=9> */
[C---:B-1----:R-:W-:Y:S08]  /*2fa0*/  HMMA.16816.F32 R4, R8.reuse, R24, R4 ;  /* 0x000000180804723c */ /* 0x042ff00000001804 */
[C---:B0-----:R-:W-:Y:S08]  /*2fb0*/  HMMA.16816.F32 R28, R8.reuse, R92, R28 ;  /* 0x0000005c081c723c */ /* 0x041ff0000000181c */
[----:B--2---:R-:W-:Y:S08]  /*2fc0*/  HMMA.16816.F32 R16, R8, R84, R16 ;  /* 0x000000540810723c */ /* 0x004ff00000001810 */
[C---:B------:R-:W-:Y:S01]  /*2fd0*/  HMMA.16816.F32 R24, R116.reuse, R26, R4 ;  /* 0x0000001a7418723c */ /* 0x040fe20000001804 */
[----:B------:R-:W0:Y:S07]  /*2fe0*/  LDSM.16.M88.4 R4, [R124+0x13880] ;  /* 0x013880007c04783b */ /* 0x000e2e0000000200 */
[----:B------:R-:W-:Y:S01]  /*2ff0*/  HMMA.16816.F32 R92, R116, R94, R28 ;  /* 0x0000005e745c723c */ /* 0x000fe2000000181c */
[----:B------:R-:W-:Y:S07]  /*3000*/  LDSM.16.MT88.4 R28, [R2+0xc000] ;  /* 0x00c00000021c783b */ /* 0x000fee0000004200 */
[----:B---3--:R-:W-:Y:S08]  /*3010*/  HMMA.16816.F32 R20, R8, R44, R20 ;  /* 0x0000002c0814723c */ /* 0x008ff00000001814 */
[----:B------:R-:W-:Y:S01]  /*3020*/  HMMA.16816.F32 R84, R116, R86, R16 ;  /* 0x000000567454723c */ /* 0x000fe20000001810 */
[----:B------:R-:W1:Y:S07]  /*3030*/  LDSM.16.M88.4 R16, [R0+0x10080] ;  /* 0x010080000010783b */ /* 0x000e6e0000000200 */
[----:B------:R-:W-:Y:S08]  /*3040*/  HMMA.16816.F32 R12, R8, R80, R12 ;  /* 0x00000050080c723c */ /* 0x000ff0000000180c */
[----:B------:R-:W-:Y:S01]  /*3050*/  HMMA.16816.F32 R44, R116, R46, R20 ;  /* 0x0000002e742c723c */ /* 0x000fe20000001814 */
[----:B------:R-:W2:Y:S07]  /*3060*/  LDSM.16.MT88.4 R20, [R2+0xe000] ;  /* 0x00e000000214783b */ /* 0x000eae0000004200 */
[C---:B------:R-:W-:Y:S08]  /*3070*/  HMMA.16816.F32 R36, R8.reuse, R52, R36 ;  /* 0x000000340824723c */ /* 0x040ff00000001824 */
[C---:B----4-:R-:W-:Y:S08]  /*3080*/  HMMA.16816.F32 R48, R8.reuse, R32, R48 ;  /* 0x000000200830723c */ /* 0x050ff00000001830 */
[----:B0-----:R-:W-:Y:S01]  /*3090*/  HMMA.16816.F32 R8, R8, R4, R40 ;  /* 0x000000040808723c */ /* 0x001fe20000001828 */
[----:B------:R-:W-:Y:S07]  /*30a0*/  LDSM.16.M88.4 R40, [R0+0x11880] ;  /* 0x011880000028783b */ /* 0x000fee0000000200 */
[----:B-1----:R-:W-:Y:S08]  /*30b0*/  HMMA.16816.F32 R24, R28, R16, R24 ;  /* 0x000000101c18723c */ /* 0x002ff00000001818 */
[C---:B------:R-:W-:Y:S01]  /*30c0*/  HMMA.16816.F32 R80, R116.reuse, R82, R12 ;  /* 0x000000527450723c */ /* 0x040fe2000000180c */
[----:B------:R-:W0:Y:S07]  /*30d0*/  LDSM.16.M88.4 R12, [R0+0x10880] ;  /* 0x01088000000c783b */ /* 0x000e2e0000000200 */
[C---:B------:R-:W-:Y:S01]  /*30e0*/  HMMA.16816.F32 R52, R116.reuse, R54, R36 ;  /* 0x000000367434723c */ /* 0x040fe20000001824 */
[----:B------:R-:W1:Y:S07]  /*30f0*/  LDSM.16.M88.4 R36, [R0+0x11080] ;  /* 0x011080000024783b */ /* 0x000e6e0000000200 */
[C---:B------:R-:W-:Y:S01]  /*3100*/  HMMA.16816.F32 R48, R116.reuse, R34, R48 ;  /* 0x000000227430723c */ /* 0x040fe20000001830 */
[----:B------:R-:W-:Y:S07]  /*3110*/  LDSM.16.M88.4 R32, [R0+0x13080] ;  /* 0x013080000020783b */ /* 0x000fee0000000200 */
[----:B------:R-:W-:Y:S01]  /*3120*/  HMMA.16816.F32 R116, R116, R6, R8 ;  /* 0x000000067474723c */ /* 0x000fe20000001808 */
[----:B------:R-:W3:Y:S04]  /*3130*/  LDSM.16.M88.4 R8, [R0+0x12080] ;  /* 0x012080000008783b */ /* 0x000ee80000000200 */
[----:B------:R-:W4:Y:S03]  /*3140*/  LDSM.16.M88.4 R4, [R0+0x12880] ;  /* 0x012880000004783b */ /* 0x000f260000000200 */
[----:B--2---:R-:W-:Y:S01]  /*3150*/  HMMA.16816.F32 R16, R20, R18, R24 ;  /* 0x000000121410723c */ /* 0x004fe20000001818 */
[----:B------:R-:W2:Y:S07]  /*3160*/  LDSM.16.M88.4 R24, [R0+0x13880] ;  /* 0x013880000018783b */ /* 0x000eae0000000200 */
[C---:B0-----:R-:W-:Y:S01]  /*3170*/  HMMA.16816.F32 R92, R28.reuse, R12, R92 ;  /* 0x0000000c1c5c723c */ /* 0x041fe2000000185c */
[----:B------:R-:W-:Y:S07]  /*3180*/  STL [R1+0x188], R124 ;  /* 0x0001887c01007387 */ /* 0x000fee0000100800 */
[C---:B-1----:R-:W-:Y:S08]  /*3190*/  HMMA.16816.F32 R84, R28.reuse, R36, R84 ;  /* 0x000000241c54723c */ /* 0x042ff00000001854 */
[C---:B------:R-:W-:Y:S08]  /*31a0*/  HMMA.16816.F32 R80, R28.reuse, R40, R80 ;  /* 0x000000281c50723c */ /* 0x040ff00000001850 */
[C---:B---3--:R-:W-:Y:S08]  /*31b0*/  HMMA.16816.F32 R52, R28.reuse, R8, R52 ;  /* 0x000000081c34723c */ /* 0x048ff00000001834 */
[C---:B----4-:R-:W-:Y:S08]  /*31c0*/  HMMA.16816.F32 R48, R28.reuse, R4, R48 ;  /* 0x000000041c30723c */ /* 0x050ff00000001830 */
[C---:B------:R-:W-:Y:S01]  /*31d0*/  HMMA.16816.F32 R44, R28.reuse, R32, R44 ;  /* 0x000000201c2c723c */ /* 0x040fe2000000182c */
[----:B------:R-:W3:Y:S07]  /*31e0*/  LDL.64 R32, [R1+0xe8] ;  /* 0x0000e80001207983 */ /* 0x000eee0000100a00 */
[----:B--2---:R-:W-:Y:S01]  /*31f0*/  HMMA.16816.F32 R28, R28, R24, R116 ;  /* 0x000000181c1c723c */ /* 0x004fe20000001874 */
[----:B------:R-:W2:Y:S04]  /*3200*/  LDL.64 R24, [R1+0x100] ;  /* 0x0001000001187983 */ /* 0x000ea80000100a00 */
[----:B------:R-:W4:Y:S03]  /*3210*/  LDL.64 R116, [R1+0xf8] ;  /* 0x0000f80001747983 */ /* 0x000f260000100a00 */
[C---:B------:R-:W-:Y:S01]  /*3220*/  HMMA.16816.F32 R12, R20.reuse, R14, R92 ;  /* 0x0000000e140c723c */ /* 0x040fe2000000185c */
[----:B------:R-:W3:Y:S04]  /*3230*/  LDL.64 R92, [R1+0xe0] ;  /* 0x0000e000015c7983 */ /* 0x000ee80000100a00 */
[----:B------:R-:W3:Y:S03]  /*3240*/  LDL.64 R118, [R1+0xf0] ;  /* 0x0000f00001767983 */ /* 0x000ee60000100a00 */
[C---:B------:R-:W-:Y:S01]  /*3250*/  HMMA.16816.F32 R36, R20.reuse, R38, R84 ;  /* 0x000000261424723c */ /* 0x040fe20000001854 */
[----:B------:R-:W3:Y:S07]  /*3260*/  LDL.64 R86, [R1+0xd0] ;  /* 0x0000d00001567983 */ /* 0x000eee0000100a00 */
[C---:B------:R-:W-:Y:S08]  /*3270*/  HMMA.16816.F32 R44, R20.reuse, R34, R44 ;  /* 0x00000022142c723c */ /* 0x040ff0000000182c */
[C---:B------:R-:W-:Y:S08]  /*3280*/  HMMA.16816.F32 R40, R20.reuse, R42, R80 ;  /* 0x0000002a1428723c */ /* 0x040ff00000001850 */
[C---:B------:R-:W-:Y:S01]  /*3290*/  HMMA.16816.F32 R4, R20.reuse, R6, R48 ;  /* 0x000000061404723c */ /* 0x040fe20000001830 */
[----:B------:R-:W3:Y:S06]  /*32a0*/  LDL.64 R50, [R1+0xd8] ;  /* 0x0000d80001327983 */ /* 0x000eec0000100a00 */
[----:B------:R0:W-:Y:S04]  /*32b0*/  STL [R1+0x38], R47 ;  /* 0x0000382f01007387 */ /* 0x0001e80000100800 */
[----:B------:R-:W3:Y:S01]  /*32c0*/  LDL.64 R48, [R1+0xb8] ;  /* 0x0000b80001307983 */ /* 0x000ee20000100a00 */
[----:B------:R-:W-:Y:S03]  /*32d0*/  HMMA.16816.F32 R8, R20, R10, R52 ;  /* 0x0000000a1408723c */ /* 0x000fe60000001834 */
[----:B------:R-:W3:Y:S04]  /*32e0*/  LDL.64 R94, [R1+0xb0] ;  /* 0x0000b000015e7983 */ /* 0x000ee80000100a00 */
[----:B------:R-:W3:Y:S01]  /*32f0*/  LDL.64 R52, [R1+0xc8] ;  /* 0x0000c80001347983 */ /* 0x000ee20000100a00 */
[----:B------:R-:W-:-:S02]  /*3300*/  IMAD.MOV.U32 R85, RZ, RZ, R45 ;  /* 0x000000ffff557224 */ /* 0x000fc400078e002d */
[----:B------:R-:W-:Y:S01]  /*3310*/  IMAD.MOV.U32 R84, RZ, RZ, R44 ;  /* 0x000000ffff547224 */ /* 0x000fe200078e002c */
[----:B------:R-:W3:Y:S04]  /*3320*/  LDL.64 R34, [R1+0x98] ;  /* 0x0000980001227983 */ /* 0x000ee80000100a00 */
[----:B------:R-:W3:Y:S01]  /*3330*/  LDL.64 R44, [R1+0x90] ;  /* 0x00009000012c7983 */ /* 0x000ee20000100a00 */
[----:B--2---:R-:W-:-:S04]  /*3340*/  IMAD.WIDE R80, R125, 0x2, R24 ;  /* 0x000000027d507825 */ /* 0x004fc800078e0218 */
[----:B----4-:R-:W-:Y:S02]  /*3350*/  IMAD.WIDE R24, R125, 0x2, R116 ;  /* 0x000000027d187825 */ /* 0x010fe400078e0274 */
[----:B------:R-:W2:Y:S04]  /*3360*/  LDL.64 R116, [R1+0xc0] ;  /* 0x0000c00001747983 */ /* 0x000ea80000100a00 */
[----:B------:R3:W4:Y:S01]  /*3370*/  LDG.E.U16 R55, [R24.64] ;  /* 0x0000000418377981 */ /* 0x000722000c1e1500 */
[----:B------:R-:W-:-:S03]  /*3380*/  MOV R83, R47 ;  /* 0x0000002f00537202 */ /* 0x000fc60000000f00 */
[----:B------:R1:W4:Y:S01]  /*3390*/  LDG.E.U16 R80, [R80.64] ;  /* 0x0000000450507981 */ /* 0x000322000c1e1500 */
[----:B---3--:R-:W-:-:S03]  /*33a0*/  IMAD.WIDE R24, R125, 0x2, R32 ;  /* 0x000000027d187825 */ /* 0x008fc600078e0220 */
[----:B------:R-:W3:Y:S04]  /*33b0*/  LDL.64 R32, [R1+0xa8] ;  /* 0x0000a80001207983 */ /* 0x000ee80000100a00 */
[----:B------:R0:W4:Y:S02]  /*33c0*/  LDG.E.U16 R2, [R24.64] ;  /* 0x0000000418027981 */ /* 0x000124000c1e1500 */
[C---:B0-----:R-:W-:Y:S02]  /*33d0*/  IMAD.WIDE R24, R125.reuse, 0x2, R92 ;  /* 0x000000027d187825 */ /* 0x041fe400078e025c */
[----:B------:R-:W4:Y:S04]  /*33e0*/  LDL.64 R92, [R1+0xa0] ;  /* 0x0000a000015c7983 */ /* 0x000f280000100a00 */
[----:B------:R0:W4:Y:S02]  /*33f0*/  LDG.E.U16 R54, [R24.64] ;  /* 0x0000000418367981 */ /* 0x000124000c1e1500 */
[----:B0-----:R-:W-:-:S02]  /*3400*/  IMAD.WIDE R24, R125, 0x2, R86 ;  /* 0x000000027d187825 */ /* 0x001fc400078e0256 */
[----:B------:R-:W4:Y:S02]  /*3410*/  LDL.64 R86, [R1+0x88] ;  /* 0x0000880001567983 */ /* 0x000f240000100a00 */
[----:B-1----:R-:W-:Y:S02]  /*3420*/  IMAD.MOV.U32 R81, RZ, RZ, R46 ;  /* 0x000000ffff517224 */ /* 0x002fe400078e002e */
[C---:B------:R-:W-:Y:S01]  /*3430*/  IMAD.WIDE R50, R125.reuse, 0x2, R50 ;  /* 0x000000027d327825 */ /* 0x040fe200078e0232 */
[----:B------:R2:W4:Y:S03]  /*3440*/  LDG.E.U16 R0, [R24.64] ;  /* 0x0000000418007981 */ /* 0x000526000c1e1500 */
[C---:B------:R-:W-:Y:S02]  /*3450*/  IMAD.WIDE R46, R125.reuse, 0x2, R118 ;  /* 0x000000027d2e7825 */ /* 0x040fe400078e0276 */
[----:B------:R0:W4:Y:S02]  /*3460*/  LDG.E.U16 R50, [R50.64] ;  /* 0x0000000432327981 */ /* 0x000124000c1e1500 */
[----:B------:R-:W-:-:S02]  /*3470*/  IMAD.WIDE R48, R125, 0x2, R48 ;  /* 0x000000027d307825 */ /* 0x000fc400078e0230 */
[----:B------:R1:W4:Y:S04]  /*3480*/  LDG.E.U16 R46, [R46.64] ;  /* 0x000000042e2e7981 */ /* 0x000328000c1e1500 */
[----:B------:R0:W4:Y:S01]  /*3490*/  LDG.E.U16 R48, [R48.64] ;  /* 0x0000000430307981 */ /* 0x000122000c1e1500 */
[C---:B------:R-:W-:Y:S01]  /*34a0*/  IMAD.WIDE R52, R125.reuse, 0x2, R52 ;  /* 0x000000027d347825 */ /* 0x040fe200078e0234 */
[----:B------:R-:W-:Y:S03]  /*34b0*/  HMMA.16816.F32 R20, R20, R26, R28 ;  /* 0x0000001a1414723c */ /* 0x000fe6000000181c */
[C---:B------:R-:W-:Y:S02]  /*34c0*/  IMAD.WIDE R34, R125.reuse, 0x2, R34 ;  /* 0x000000027d227825 */ /* 0x040fe400078e0222 */
[----:B------:R-:W4:Y:S04]  /*34d0*/  LDG.E.U16 R52, [R52.64] ;  /* 0x0000000434347981 */ /* 0x000f28000c1e1500 */
[----:B0-----:R-:W4:Y:S01]  /*34e0*/  LDL.LU R49, [R1+0x40] ;  /* 0x0000400001317983 */ /* 0x001f220000300800 */
[----:B------:R-:W-:-:S03]  /*34f0*/  IMAD.WIDE R44, R125, 0x2, R44 ;  /* 0x000000027d2c7825 */ /* 0x000fc600078e022c */
[----:B------:R0:W4:Y:S04]  /*3500*/  LDG.E.U16 R34, [R34.64] ;  /* 0x0000000422227981 */ /* 0x000128000c1e1500 */
[----:B------:R0:W4:Y:S04]  /*3510*/  LDG.E.U16 R44, [R44.64] ;  /* 0x000000042c2c7981 */ /* 0x000128000c1e1500 */
[----:B------:R-:W-:Y:S04]  /*3520*/  STL [R1+0x18c], R125 ;  /* 0x00018c7d01007387 */ /* 0x000fe80000100800 */
[----:B------:R0:W-:Y:S04]  /*3530*/  STL.64 [R1+0x30], R22 ;  /* 0x0000301601007387 */ /* 0x0001e80000100a00 */
[----:B------:R-:W4:Y:S01]  /*3540*/  LDL.LU R28, [R1+0x4c] ;  /* 0x00004c00011c7983 */ /* 0x000f220000300800 */
[----:B------:R-:W-:Y:S01]  /*3550*/  MOV R82, R20 ;  /* 0x0000001400527202 */ /* 0x000fe20000000f00 */
[----:B------:R-:W-:-:S02]  /*3560*/  FMUL R20, R16, c[0x0][0x188] ;  /* 0x0000620010147a20 */ /* 0x000fc40000400000 */
[----:B------:R-:W-:Y:S02]  /*3570*/  IMAD.MOV.U32 R27, RZ, RZ, R22 ;  /* 0x000000ffff1b7224 */ /* 0x000fe400078e0016 */
[----:B------:R-:W-:Y:S02]  /*3580*/  IMAD.MOV.U32 R26, RZ, RZ, R23 ;  /* 0x000000ffff1a7224 */ /* 0x000fe400078e0017 */
[----:B0-----:R-:W-:Y:S02]  /*3590*/  FMUL R22, R18, c[0x0][0x188] ;  /* 0x0000620012167a20 */ /* 0x001fe40000400000 */
[----:B------:R-:W-:Y:S02]  /*35a0*/  FMUL R23, R19, c[0x0][0x188] ;  /* 0x0000620013177a20 */ /* 0x000fe40000400000 */
[----:B--2---:R-:W-:-:S05]  /*35b0*/  IMAD.WIDE R24, R125, 0x2, R116 ;  /* 0x000000027d187825 */ /* 0x004fca00078e0274 */
[----:B------:R0:W2:Y:S02]  /*35c0*/  LDG.E.U16 R51, [R24.64] ;  /* 0x0000000418337981 */ /* 0x0000a4000c1e1500 */
[----:B0-----:R-:W-:-:S04]  /*35d0*/  IMAD.WIDE R24, R125, 0x2, R94 ;  /* 0x000000027d187825 */ /* 0x001fc800078e025e */
[C---:B---3--:R-:W-:Y:S02]  /*35e0*/  IMAD.WIDE R32, R125.reuse, 0x2, R32 ;  /* 0x000000027d207825 */ /* 0x048fe400078e0220 */
[----:B------:R0:W3:Y:S04]  /*35f0*/  LDG.E.U16 R24, [R24.64] ;  /* 0x0000000418187981 */ /* 0x0000e8000c1e1500 */
[----:B0-----:R4:W3:Y:S02]  /*3600*/  LDG.E.U16 R25, [R32.64] ;  /* 0x0000000420197981 */ /* 0x0018e4000c1e1500 */
[----:B----4-:R-:W-:-:S05]  /*3610*/  IMAD.WIDE R32, R125, 0x2, R92 ;  /* 0x000000027d207825 */ /* 0x010fca00078e025c */
[----:B-1----:R0:W4:Y:S02]  /*3620*/  LDG.E.U16 R47, [R32.64] ;  /* 0x00000004202f7981 */ /* 0x002124000c1e1500 */
[----:B0-----:R-:W-:-:S06]  /*3630*/  IMAD.WIDE R32, R125, 0x2, R86 ;  /* 0x000000027d207825 */ /* 0x001fcc00078e0256 */
[----:B------:R-:W4:Y:S01]  /*3640*/  LDG.E.U16 R32, [R32.64] ;  /* 0x0000000420207981 */ /* 0x000f22000c1e1500 */
[----:B------:R-:W-:Y:S01]  /*3650*/  MOV R125, R81 ;  /* 0x00000051007d7202 */ /* 0x000fe20000000f00 */
[----:B------:R-:W-:Y:S02]  /*3660*/  IMAD.MOV.U32 R81, RZ, RZ, R21 ;  /* 0x000000ffff517224 */ /* 0x000fe400078e0015 */
[----:B------:R-:W-:-:S05]  /*3670*/  FMUL R21, R17, c[0x0][0x188] ;  /* 0x0000620011157a20 */ /* 0x000fca0000400000 */
[----:B------:R-:W-:Y:S01]  /*3680*/  FMNMX R20, R20, R21, !PT ;  /* 0x0000001514147209 */ /* 0x000fe20007800000 */
        /* <DEDUP_REMOVED lines=8> */
[----:B------:R-:W-:Y:S01]  /*3710*/  FMUL R20, R40, c[0x0][0x188] ;  /* 0x0000620028147a20 */ /* 0x000fe20000400000 */
[----:B------:R-:W-:Y:S01]  /*3720*/  FMNMX R22, R22, R23, !PT ;  /* 0x0000001716167209 */ /* 0x000fe20007800000 */
[----:B------:R-:W-:-:S03]  /*3730*/  FMUL R23, R14, c[0x0][0x188] ;  /* 0x000062000e177a20 */ /* 0x000fc60000400000 */
        /* <DEDUP_REMOVED lines=34> */
[----:B------:R-:W-:-:S04]  /*3960*/  FMNMX R22, R23, R22, !PT ;  /* 0x0000001617167209 */ /* 0x000fc80007800000 */
[----:B------:R-:W-:Y:S01]  /*3970*/  FMNMX R20, R20, R21, !PT ;  /* 0x0000001514147209 */ /* 0x000fe20007800000 */
[----:B------:R-:W-:Y:S02]  /*3980*/  FMUL R21, R7, c[0x0][0x188] ;  /* 0x0000620007157a20 */ /* 0x000fe40000400000 */
[----:B------:R-:W-:-:S03]  /*3990*/  FMUL R23, R125, c[0x0][0x188] ;  /* 0x000062007d177a20 */ /* 0x000fc60000400000 */
[----:B------:R-:W-:Y:S02]  /*39a0*/  FMNMX R22, R21, R22, !PT ;  /* 0x0000001615167209 */ /* 0x000fe40007800000 */
[----:B------:R-:W0:Y:S02]  /*39b0*/  SHFL.BFLY PT, R21, R20, 0x2, 0x1f ;  /* 0x0c401f0014157f89 */ /* 0x000e2400000e0000 */
[----:B------:R-:W-:Y:S01]  /*39c0*/  FMNMX R22, R23, R22, !PT ;  /* 0x0000001617167209 */ /* 0x000fe20007800000 */
[----:B------:R-:W-:Y:S01]  /*39d0*/  FMUL R23, R83, c[0x0][0x188] ;  /* 0x0000620053177a20 */ /* 0x000fe20000400000 */
[----:B------:R-:W1:Y:S04]  /*39e0*/  S2R R119, SR_TID.X ;  /* 0x0000000000777919 */ /* 0x000e680000002100 */
[----:B------:R-:W-:Y:S01]  /*39f0*/  FMNMX R23, R23, R22, !PT ;  /* 0x0000001617177209 */ /* 0x000fe20007800000 */
[----:B------:R-:W-:-:S05]  /*3a00*/  FMUL R22, R27, c[0x0][0x188] ;  /* 0x000062001b167a20 */ /* 0x000fca0000400000 */
[----:B------:R-:W-:Y:S01]  /*3a10*/  FMNMX R23, R22, R23, !PT ;  /* 0x0000001716177209 */ /* 0x000fe20007800000 */
[----:B------:R-:W-:-:S05]  /*3a20*/  FMUL R22, R26, c[0x0][0x188] ;  /* 0x000062001a167a20 */ /* 0x000fca0000400000 */
[----:B------:R-:W-:Y:S02]  /*3a30*/  FMNMX R22, R22, R23, !PT ;  /* 0x0000001716167209 */ /* 0x000fe40007800000 */
[----:B0-----:R-:W-:-:S03]  /*3a40*/  FMNMX R21, R20, R21, !PT ;  /* 0x0000001514157209 */ /* 0x001fc60007800000 */
[----:B------:R-:W0:Y:S04]  /*3a50*/  SHFL.BFLY PT, R23, R22, 0x2, 0x1f ;  /* 0x0c401f0016177f89 */ /* 0x000e2800000e0000 */
[----:B------:R-:W0:Y:S01]  /*3a60*/  SHFL.BFLY PT, R20, R21, 0x1, 0x1f ;  /* 0x0c201f0015147f89 */ /* 0x000e2200000e0000 */
[C---:B-1----:R-:W-:Y:S02]  /*3a70*/  LOP3.LUT R124, R119.reuse, 0x1ff, RZ, 0xc0, !PT ;  /* 0x000001ff777c7812 */ /* 0x042fe400078ec0ff */
[----:B------:R-:W-:Y:S02]  /*3a80*/  LOP3.LUT R45, R119, 0x1c0, RZ, 0xc0, !PT ;  /* 0x000001c0772d7812 */ /* 0x000fe400078ec0ff */
[----:B------:R-:W-:Y:S02]  /*3a90*/  SHF.L.U32 R35, R124, 0x1, RZ ;  /* 0x000000017c237819 */ /* 0x000fe400000006ff */
[----:B------:R-:W-:-:S04]  /*3aa0*/  SHF.R.U32.HI R45, RZ, 0x2, R45 ;  /* 0x00000002ff2d7819 */ /* 0x000fc8000001162d */
[----:B------:R-:W-:Y:S01]  /*3ab0*/  LOP3.LUT R35, R35, R45, RZ, 0x3c, !PT ;  /* 0x0000002d23237212 */ /* 0x000fe200078e3cff */
[----:B------:R-:W-:Y:S01]  /*3ac0*/  BAR.SYNC.DEFER_BLOCKING 0x0 ;  /* 0x0000000000007b1d */ /* 0x000fe20000010000 */
[----:B0-----:R-:W-:Y:S02]  /*3ad0*/  FMNMX R23, R22, R23, !PT ;  /* 0x0000001716177209 */ /* 0x001fe40007800000 */
[----:B------:R-:W-:-:S03]  /*3ae0*/  FMNMX R20, R21, R20, !PT ;  /* 0x0000001415147209 */ /* 0x000fc60007800000 */
[----:B------:R-:W-:Y:S04]  /*3af0*/  STS.U16 [R35+0x10000], R80 ;  /* 0x0100005023007388 */ /* 0x000fe80000000400 */
[----:B------:R-:W-:Y:S04]  /*3b00*/  STS.U16 [R35+0x10400], R55 ;  /* 0x0104003723007388 */ /* 0x000fe80000000400 */
[----:B------:R-:W-:Y:S04]  /*3b10*/  STS.U16 [R35+0x10800], R46 ;  /* 0x0108002e23007388 */ /* 0x000fe80000000400 */
[----:B------:R0:W-:Y:S02]  /*3b20*/  STS.U16 [R35+0x10c00], R2 ;  /* 0x010c000223007388 */ /* 0x0001e40000000400 */
[----:B0-----:R-:W-:-:S02]  /*3b30*/  FMNMX R2, R20, R49, !PT ;  /* 0x0000003114027209 */ /* 0x001fc40007800000 */
[----:B------:R-:W0:Y:S04]  /*3b40*/  SHFL.BFLY PT, R20, R23, 0x1, 0x1f ;  /* 0x0c201f0017147f89 */ /* 0x000e2800000e0000 */
[----:B------:R-:W-:Y:S04]  /*3b50*/  STS.U16 [R35+0x11000], R54 ;  /* 0x0110003623007388 */ /* 0x000fe80000000400 */
[----:B------:R-:W-:Y:S04]  /*3b60*/  STS.U16 [R35+0x11400], R50 ;  /* 0x0114003223007388 */ /* 0x000fe80000000400 */
[----:B------:R0:W-:Y:S04]  /*3b70*/  STS.U16 [R35+0x11800], R0 ;  /* 0x0118000023007388 */ /* 0x0001e80000000400 */
[----:B------:R-:W-:Y:S01]  /*3b80*/  STS.U16 [R35+0x11c00], R52 ;  /* 0x011c003423007388 */ /* 0x000fe20000000400 */
[----:B0-----:R-:W-:-:S04]  /*3b90*/  FMNMX R0, R23, R20, !PT ;  /* 0x0000001417007209 */ /* 0x001fc80007800000 */
[----:B------:R-:W-:Y:S01]  /*3ba0*/  FMNMX R0, R0, R28, !PT ;  /* 0x0000001c00007209 */ /* 0x000fe20007800000 */
[--C-:B------:R-:W-:Y:S02]  /*3bb0*/  FFMA R16, R16, c[0x0][0x188], -R2.reuse ;  /* 0x0000620010107a23 */ /* 0x100fe40000000802 */
[----:B------:R-:W-:Y:S01]  /*3bc0*/  FFMA R17, R17, c[0x0][0x188], -R2 ;  /* 0x0000620011117a23 */ /* 0x000fe20000000802 */
[----:B--2---:R-:W-:Y:S04]  /*3bd0*/  STS.U16 [R35+0x12000], R51 ;  /* 0x0120003323007388 */ /* 0x004fe80000000400 */
[----:B------:R-:W-:Y:S04]  /*3be0*/  STS.U16 [R35+0x12400], R48 ;  /* 0x0124003023007388 */ /* 0x000fe80000000400 */
[----:B---3--:R0:W-:Y:S04]  /*3bf0*/  STS.U16 [R35+0x12800], R24 ;  /* 0x0128001823007388 */ /* 0x0081e80000000400 */
[----:B------:R1:W-:Y:S04]  /*3c00*/  STS.U16 [R35+0x12c00], R25 ;  /* 0x012c001923007388 */ /* 0x0003e80000000400 */
[----:B----4-:R-:W-:Y:S04]  /*3c10*/  STS.U16 [R35+0x13000], R47 ;  /* 0x0130002f23007388 */ /* 0x010fe80000000400 */
[----:B------:R-:W-:Y:S04]  /*3c20*/  STS.U16 [R35+0x13400], R34 ;  /* 0x0134002223007388 */ /* 0x000fe80000000400 */
[----:B------:R-:W-:Y:S04]  /*3c30*/  STS.U16 [R35+0x13800], R44 ;  /* 0x0138002c23007388 */ /* 0x000fe80000000400 */
[----:B------:R-:W-:Y:S04]  /*3c40*/  STS.U16 [R35+0x13c00], R32 ;  /* 0x013c002023007388 */ /* 0x000fe80000000400 */
[----:B------:R-:W-:Y:S01]  /*3c50*/  BAR.SYNC.DEFER_BLOCKING 0x0 ;  /* 0x0000000000007b1d */ /* 0x000fe20000010000 */
[----:B------:R-:W-:-:S02]  /*3c60*/  FFMA R18, R18, c[0x0][0x188], -R0 ;  /* 0x0000620012127a23 */ /* 0x000fc40000000800 */
[----:B------:R-:W-:Y:S02]  /*3c70*/  FFMA R19, R19, c[0x0][0x188], -R0 ;  /* 0x0000620013137a23 */ /* 0x000fe40000000800 */
[----:B------:R-:W-:Y:S02]  /*3c80*/  FFMA R12, R12, c[0x0][0x188], -R2 ;  /* 0x000062000c0c7a23 */ /* 0x000fe40000000802 */
[----:B------:R-:W-:Y:S02]  /*3c90*/  FMUL R16, R16, 1.4426950216293334961 ;  /* 0x3fb8aa3b10107820 */ /* 0x000fe40000400000 */
[----:B------:R-:W-:Y:S02]  /*3ca0*/  FMUL R17, R17, 1.4426950216293334961 ;  /* 0x3fb8aa3b11117820 */ /* 0x000fe40000400000 */
[----:B------:R-:W-:Y:S02]  /*3cb0*/  FMUL R18, R18, 1.4426950216293334961 ;  /* 0x3fb8aa3b12127820 */ /* 0x000fe40000400000 */
[----:B------:R-:W-:-:S02]  /*3cc0*/  FMUL R19, R19, 1.4426950216293334961 ;  /* 0x3fb8aa3b13137820 */ /* 0x000fc40000400000 */
[----:B------:R-:W-:Y:S01]  /*3cd0*/  FMUL R12, R12, 1.4426950216293334961 ;  /* 0x3fb8aa3b0c0c7820 */ /* 0x000fe20000400000 */
[----:B------:R-:W-:Y:S08]  /*3ce0*/  MUFU.EX2 R87, R16 ;  /* 0x0000001000577308 */ /* 0x000ff00000000800 */
[----:B------:R-:W-:Y:S01]  /*3cf0*/  MUFU.EX2 R83, R17 ;  /* 0x0000001100537308 */ /* 0x000fe20000000800 */
[----:B------:R-:W-:Y:S01]  /*3d00*/  FFMA R13, R13, c[0x0][0x188], -R2 ;  /* 0x000062000d0d7a23 */ /* 0x000fe20000000802 */
[----:B------:R-:W-:Y:S01]  /*3d10*/  LDSM.16.M88.4 R52, [R3+0x11800] ;  /* 0x011800000334783b */ /* 0x000fe20000000200 */
[----:B------:R-:W-:-:S02]  /*3d20*/  FFMA R14, R14, c[0x0][0x188], -R0 ;  /* 0x000062000e0e7a23 */ /* 0x000fc40000000800 */
[----:B------:R-:W-:Y:S01]  /*3d30*/  FFMA R15, R15, c[0x0][0x188], -R0 ;  /* 0x000062000f0f7a23 */ /* 0x000fe20000000800 */
[----:B------:R-:W-:Y:S02]  /*3d40*/  LDSM.16.M88.4 R20, [R3+0x10400] ;  /* 0x010400000314783b */ /* 0x000fe40000000200 */
[----:B------:R2:W3:Y:S01]  /*3d50*/  MUFU.EX2 R26, R12 ;  /* 0x0000000c001a7308 */ /* 0x0004e20000000800 */
[----:B------:R-:W-:Y:S01]  /*3d60*/  FFMA R37, R37, c[0x0][0x188], -R2 ;  /* 0x0000620025257a23 */ /* 0x000fe20000000802 */
[----:B------:R-:W-:Y:S06]  /*3d70*/  LDSM.16.M88.4 R32, [R3+0x11000] ;  /* 0x011000000320783b */ /* 0x000fec0000000200 */
[----:B------:R-:W-:Y:S01]  /*3d80*/  MUFU.EX2 R80, R18 ;  /* 0x0000001200507308 */ /* 0x000fe20000000800 */
[----:B--2---:R-:W-:-:S07]  /*3d90*/  FADD R12, -R2, R49 ;  /* 0x00000031020c7221 */ /* 0x004fce0000000100 */
[----:B------:R2:W-:Y:S01]  /*3da0*/  MUFU.EX2 R86, R19 ;  /* 0x0000001300567308 */ /* 0x0005e20000000800 */
[----:B------:R-:W-:Y:S02]  /*3db0*/  FMUL R12, R12, 1.4426950216293334961 ;  /* 0x3fb8aa3b0c0c7820 */ /* 0x000fe40000400000 */
[----:B------:R-:W-:Y:S02]  /*3dc0*/  FMUL R13, R13, 1.4426950216293334961 ;  /* 0x3fb8aa3b0d0d7820 */ /* 0x000fe40000400000 */
[----:B------:R-:W-:Y:S02]  /*3dd0*/  FMUL R14, R14, 1.4426950216293334961 ;  /* 0x3fb8aa3b0e0e7820 */ /* 0x000fe40000400000 */
[----:B------:R-:W-:Y:S01]  /*3de0*/  FMUL R15, R15, 1.4426950216293334961 ;  /* 0x3fb8aa3b0f0f7820 */ /* 0x000fe20000400000 */
[----:B---3--:R-:W-:Y:S04]  /*3df0*/  STL [R1+0x74], R26 ;  /* 0x0000741a01007387 */ /* 0x008fe80000100800 */
[----:B--2---:R-:W2:Y:S01]  /*3e00*/  LDSM.16.M88.4 R16, [R3+0x10800] ;  /* 0x010800000310783b */ /* 0x004ea20000000200 */
[----:B------:R3:W4:Y:S03]  /*3e10*/  MUFU.EX2 R92, R12 ;  /* 0x0000000c005c7308 */ /* 0x0007260000000800 */
[----:B------:R-:W-:Y:S01]  /*3e20*/  LDSM.16.M88.4 R48, [R3+0x10c00] ;  /* 0x010c00000330783b */ /* 0x000fe20000000200 */
[----:B---3--:R-:W-:-:S04]  /*3e30*/  FADD R12, -R0, R28 ;  /* 0x0000001c000c7221 */ /* 0x008fc80000000100 */
[----:B------:R-:W3:Y:S01]  /*3e40*/  MUFU.EX2 R27, R13 ;  /* 0x0000000d001b7308 */ /* 0x000ee20000000800 */
[----:B------:R-:W2:Y:S01]  /*3e50*/  LDSM.16.M88.4 R28, [R3+0x10000] ;  /* 0x01000000031c783b */ /* 0x000ea20000000200 */
[----:B------:R-:W-:-:S06]  /*3e60*/  FMUL R12, R12, 1.4426950216293334961 ;  /* 0x3fb8aa3b0c0c7820 */ /* 0x000fcc0000400000 */
[----:B------:R1:W1:Y:S08]  /*3e70*/  MUFU.EX2 R124, R12 ;  /* 0x0000000c007c7308 */ /* 0x0002700000000800 */
[----:B0-----:R3:W-:Y:S08]  /*3e80*/  MUFU.EX2 R24, R14 ;  /* 0x0000000e00187308 */ /* 0x0017f00000000800 */
[----:B-1----:R-:W0:Y:S01]  /*3e90*/  MUFU.EX2 R25, R15 ;  /* 0x0000000f00197308 */ /* 0x002e220000000800 */
[----:B------:R-:W-:Y:S01]  /*3ea0*/  F2FP.PACK_AB R12, R83, R87 ;  /* 0x00000057530c723e */ /* 0x000fe200000000ff */
[----:B----4-:R-:W-:Y:S01]  /*3eb0*/  FMUL R60, R92, R60 ;  /* 0x0000003c5c3c7220 */ /* 0x010fe20000400000 */
[----:B------:R-:W-:Y:S01]  /*3ec0*/  F2FP.PACK_AB R13, R86, R80 ;  /* 0x00000050560d723e */ /* 0x000fe200000000ff */
[----:B------:R-:W-:Y:S01]  /*3ed0*/  FMUL R61, R92, R61 ;  /* 0x0000003d5c3d7220 */ /* 0x000fe20000400000 */
[----:B---3--:R-:W-:Y:S01]  /*3ee0*/  F2FP.PACK_AB R14, R27, R26 ;  /* 0x0000001a1b0e723e */ /* 0x008fe200000000ff */
[----:B------:R-:W-:-:S02]  /*3ef0*/  FMUL R62, R124, R62 ;  /* 0x0000003e7c3e7220 */ /* 0x000fc40000400000 */
[----:B------:R-:W-:Y:S01]  /*3f00*/  FMUL R63, R124, R63 ;  /* 0x0000003f7c3f7220 */ /* 0x000fe20000400000 */
[----:B------:R-:W-:Y:S01]  /*3f10*/  STL [R1+0x78], R27 ;  /* 0x0000781b01007387 */ /* 0x000fe20000100800 */
[----:B0-----:R-:W-:-:S03]  /*3f20*/  F2FP.PACK_AB R15, R25, R24 ;  /* 0x00000018190f723e */ /* 0x001fc600000000ff */
[----:B------:R-:W-:Y:S04]  /*3f30*/  STL [R1+0x44], R92 ;  /* 0x0000445c01007387 */ /* 0x000fe80000100800 */
[----:B------:R-:W-:Y:S01]  /*3f40*/  STL [R1+0x6c], R24 ;  /* 0x00006c1801007387 */ /* 0x000fe20000100800 */
[----:B--2---:R-:W-:Y:S03]  /*3f50*/  HMMA.16816.F32 R60, R12, R16, R60 ;  /* 0x000000100c3c723c */ /* 0x004fe6000000183c */
[----:B------:R-:W-:Y:S04]  /*3f60*/  STL [R1+0x70], R25 ;  /* 0x0000701901007387 */ /* 0x000fe80000100800 */
[----:B------:R-:W0:Y:S01]  /*3f70*/  LDSM.16.M88.4 R24, [R3+0x11400] ;  /* 0x011400000318783b */ /* 0x000e220000000200 */
[----:B------:R-:W-:-:S04]  /*3f80*/  FFMA R16, R36, c[0x0][0x188], -R2 ;  /* 0x0000620024107a23 */ /* 0x000fc80000000802 */
[----:B------:R-:W-:-:S04]  /*3f90*/  FMUL R16, R16, 1.4426950216293334961 ;  /* 0x3fb8aa3b10107820 */ /* 0x000fc80000400000 */
[----:B------:R1:W2:Y:S01]  /*3fa0*/  MUFU.EX2 R116, R16 ;  /* 0x0000001000747308 */ /* 0x0002a20000000800 */
[----:B------:R-:W-:Y:S02]  /*3fb0*/  FFMA R38, R38, c[0x0][0x188], -R0 ;  /* 0x0000620026267a23 */ /* 0x000fe40000000800 */
[----:B-1----:R-:W-:-:S04]  /*3fc0*/  FFMA R16, R41, c[0x0][0x188], -R2 ;  /* 0x0000620029107a23 */ /* 0x002fc80000000802 */
[----:B------:R-:W-:Y:S02]  /*3fd0*/  FMUL R16, R16, 1.4426950216293334961 ;  /* 0x3fb8aa3b10107820 */ /* 0x000fe40000400000 */
[--C-:B------:R-:W-:Y:S02]  /*3fe0*/  FFMA R39, R39, c[0x0][0x188], -R0.reuse ;  /* 0x0000620027277a23 */ /* 0x100fe40000000800 */
[----:B------:R1:W-:Y:S01]  /*3ff0*/  MUFU.EX2 R94, R16 ;  /* 0x00000010005e7308 */ /* 0x0003e20000000800 */
[----:B------:R-:W-:Y:S02]  /*4000*/  FMUL R37, R37, 1.4426950216293334961 ;  /* 0x3fb8aa3b25257820 */ /* 0x000fe40000400000 */
[----:B------:R-:W-:Y:S02]  /*4010*/  FMUL R38, R38, 1.4426950216293334961 ;  /* 0x3fb8aa3b26267820 */ /* 0x000fe40000400000 */
[----:B------:R-:W-:Y:S02]  /*4020*/  FMUL R39, R39, 1.4426950216293334961 ;  /* 0x3fb8aa3b27277820 */ /* 0x000fe40000400000 */
[----:B-1----:R-:W-:Y:S01]  /*4030*/  FFMA R16, R43, c[0x0][0x188], -R0 ;  /* 0x000062002b107a23 */ /* 0x002fe20000000800 */
[----:B------:R-:W1:Y:S01]  /*4040*/  MUFU.EX2 R118, R37 ;  /* 0x0000002500767308 */ /* 0x000e620000000800 */
[----:B------:R-:W-:-:S02]  /*4050*/  FFMA R40, R40, c[0x0][0x188], -R2 ;  /* 0x0000620028287a23 */ /* 0x000fc40000000802 */
[----:B------:R-:W-:Y:S02]  /*4060*/  FMUL R16, R16, 1.4426950216293334961 ;  /* 0x3fb8aa3b10107820 */ /* 0x000fe40000400000 */
[----:B------:R-:W-:-:S03]  /*4070*/  FFMA R42, R42, c[0x0][0x188], -R0 ;  /* 0x000062002a2a7a23 */ /* 0x000fc60000000800 */
[----:B------:R-:W3:Y:S01]  /*4080*/  MUFU.EX2 R95, R38 ;  /* 0x00000026005f7308 */ /* 0x000ee20000000800 */
[----:B------:R-:W-:Y:S02]  /*4090*/  FMUL R40, R40, 1.4426950216293334961 ;  /* 0x3fb8aa3b28287820 */ /* 0x000fe40000400000 */
[----:B------:R-:W-:-:S05]  /*40a0*/  FMUL R42, R42, 1.4426950216293334961 ;  /* 0x3fb8aa3b2a2a7820 */ /* 0x000fca0000400000 */
[----:B------:R-:W4:Y:S01]  /*40b0*/  MUFU.EX2 R117, R39 ;  /* 0x0000002700757308 */ /* 0x000f220000000800 */
[C---:B------:R-:W-:Y:S02]  /*40c0*/  FMUL R120, R92.reuse, R120 ;  /* 0x000000785c787220 */ /* 0x040fe40000400000 */
[----:B------:R-:W-:-:S05]  /*40d0*/  FMUL R121, R92, R121 ;  /* 0x000000795c797220 */ /* 0x000fca0000400000 */
[----:B------:R-:W0:Y:S01]  /*40e0*/  MUFU.EX2 R93, R16 ;  /* 0x00000010005d7308 */ /* 0x000e220000000800 */
[C---:B------:R-:W-:Y:S02]  /*40f0*/  FMUL R122, R124.reuse, R122 ;  /* 0x0000007a7c7a7220 */ /* 0x040fe40000400000 */
[----:B------:R-:W-:-:S05]  /*4100*/  FMUL R123, R124, R123 ;  /* 0x0000007b7c7b7220 */ /* 0x000fca0000400000 */
[----:B------:R-:W0:Y:S01]  /*4110*/  MUFU.EX2 R36, R40 ;  /* 0x0000002800247308 */ /* 0x000e220000000800 */
[C---:B------:R-:W-:Y:S02]  /*4120*/  FMUL R72, R92.reuse, R72 ;  /* 0x000000485c487220 */ /* 0x040fe40000400000 */
[----:B------:R-:W-:Y:S02]  /*4130*/  FMUL R73, R92, R73 ;  /* 0x000000495c497220 */ /* 0x000fe40000400000 */
[----:B------:R-:W-:-:S03]  /*4140*/  FMUL R74, R124, R74 ;  /* 0x0000004a7c4a7220 */ /* 0x000fc60000400000 */
[----:B------:R-:W3:Y:S01]  /*4150*/  MUFU.EX2 R39, R42 ;  /* 0x0000002a00277308 */ /* 0x000ee20000000800 */
[----:B------:R-:W-:Y:S01]  /*4160*/  FMUL R75, R124, R75 ;  /* 0x0000004b7c4b7220 */ /* 0x000fe20000400000 */
[----:B------:R-:W-:Y:S01]  /*4170*/  HMMA.16816.F32 R120, R12, R28, R120 ;  /* 0x0000001c0c78723c */ /* 0x000fe20000001878 */
[C---:B------:R-:W-:Y:S01]  /*4180*/  FMUL R64, R92.reuse, R64 ;  /* 0x000000405c407220 */ /* 0x040fe20000400000 */
[----:B--2---:R2:W-:Y:S01]  /*4190*/  STL [R1+0x58], R116 ;  /* 0x0000587401007387 */ /* 0x0045e20000100800 */
[----:B------:R-:W-:Y:S02]  /*41a0*/  FMUL R65, R92, R65 ;  /* 0x000000415c417220 */ /* 0x000fe40000400000 */
[C---:B------:R-:W-:Y:S01]  /*41b0*/  FMUL R66, R124.reuse, R66 ;  /* 0x000000427c427220 */ /* 0x040fe20000400000 */
[----:B-1----:R-:W-:Y:S01]  /*41c0*/  STL [R1+0x60], R118 ;  /* 0x0000607601007387 */ /* 0x002fe20000100800 */
[----:B------:R-:W-:-:S03]  /*41d0*/  FMUL R67, R124, R67 ;  /* 0x000000437c437220 */ /* 0x000fc60000400000 */
[----:B------:R-:W-:Y:S01]  /*41e0*/  STL [R1+0x68], R94 ;  /* 0x0000685e01007387 */ /* 0x000fe20000100800 */
[----:B0-----:R-:W-:Y:S03]  /*41f0*/  HMMA.16816.F32 R72, R12, R24, R72 ;  /* 0x000000180c48723c */ /* 0x001fe60000001848 */
[----:B---3--:R-:W-:Y:S01]  /*4200*/  STL [R1+0x54], R95 ;  /* 0x0000545f01007387 */ /* 0x008fe20000100800 */
[----:B------:R-:W-:-:S03]  /*4210*/  FMUL R76, R92, R76 ;  /* 0x0000004c5c4c7220 */ /* 0x000fc60000400000 */
[----:B----4-:R0:W-:Y:S01]  /*4220*/  STL [R1+0x5c], R117 ;  /* 0x00005c7501007387 */ /* 0x0101e20000100800 */
[----:B------:R-:W-:Y:S01]  /*4230*/  HMMA.16816.F32 R64, R12, R48, R64 ;  /* 0x000000300c40723c */ /* 0x000fe20000001840 */
[----:B------:R-:W-:Y:S02]  /*4240*/  FMUL R77, R92, R77 ;  /* 0x0000004d5c4d7220 */ /* 0x000fe40000400000 */
[----:B------:R1:W-:Y:S01]  /*4250*/  STL [R1+0x64], R93 ;  /* 0x0000645d01007387 */ /* 0x0003e20000100800 */
[C---:B------:R-:W-:Y:S02]  /*4260*/  FMUL R78, R124.reuse, R78 ;  /* 0x0000004e7c4e7220 */ /* 0x040fe40000400000 */
[----:B------:R-:W-:Y:S01]  /*4270*/  FMUL R79, R124, R79 ;  /* 0x0000004f7c4f7220 */ /* 0x000fe20000400000 */
[----:B------:R-:W3:Y:S01]  /*4280*/  LDL.LU R24, [R1+0x1c] ;  /* 0x00001c0001187983 */ /* 0x000ee20000300800 */
[----:B--2---:R-:W-:-:S03]  /*4290*/  F2FP.PACK_AB R116, R118, R116 ;  /* 0x000000747674723e */ /* 0x004fc600000000ff */
[----:B------:R-:W2:Y:S01]  /*42a0*/  LDL.LU R25, [R1+0x18] ;  /* 0x0000180001197983 */ /* 0x000ea20000300800 */
[----:B0-----:R-:W-:-:S03]  /*42b0*/  F2FP.PACK_AB R117, R117, R95 ;  /* 0x0000005f7575723e */ /* 0x001fc600000000ff */
[----:B------:R-:W4:Y:S01]  /*42c0*/  LDL.LU R48, [R1+0x20] ;  /* 0x0000200001307983 */ /* 0x000f220000300800 */
[----:B------:R-:W-:-:S03]  /*42d0*/  F2FP.PACK_AB R118, R94, R36 ;  /* 0x000000245e76723e */ /* 0x000fc600000000ff */
[----:B------:R-:W4:Y:S01]  /*42e0*/  LDL.LU R49, [R1+0x24] ;  /* 0x0000240001317983 */ /* 0x000f220000300800 */
[----:B------:R-:W-:-:S03]  /*42f0*/  F2FP.PACK_AB R119, R93, R39 ;  /* 0x000000275d77723e */ /* 0x000fc600000000ff */
[----:B------:R-:W4:Y:S01]  /*4300*/  LDL.LU R95, [R1+0x2c] ;  /* 0x00002c00015f7983 */ /* 0x000f220000300800 */
[----:B------:R-:W-:Y:S03]  /*4310*/  HMMA.16816.F32 R76, R12, R52, R76 ;  /* 0x000000340c4c723c */ /* 0x000fe6000000184c */
[----:B------:R-:W4:Y:S04]  /*4320*/  LDL.LU R94, [R1+0x10] ;  /* 0x00001000015e7983 */ /* 0x000f280000300800 */
[----:B-1----:R-:W4:Y:S04]  /*4330*/  LDL.LU R93, [R1+0x14] ;  /* 0x00001400015d7983 */ /* 0x002f280000300800 */
[----:B------:R-:W4:Y:S04]  /*4340*/  LDL.LU R28, [R1] ;  /* 0x00000000011c7983 */ /* 0x000f280000300800 */
[----:B------:R-:W4:Y:S04]  /*4350*/  LDL.LU R29, [R1+0x4] ;  /* 0x00000400011d7983 */ /* 0x000f280000300800 */
[----:B------:R-:W4:Y:S01]  /*4360*/  LDL.LU R53, [R1+0x8] ;  /* 0x0000080001357983 */ /* 0x000f220000300800 */
[----:B------:R-:W-:Y:S03]  /*4370*/  HMMA.16816.F32 R120, R116, R30, R120 ;  /* 0x0000001e7478723c */ /* 0x000fe60000001878 */
[----:B------:R-:W4:Y:S04]  /*4380*/  LDL.LU R52, [R1+0xc] ;  /* 0x00000c0001347983 */ /* 0x000f280000300800 */
[----:B------:R-:W4:Y:S01]  /*4390*/  LDL.LU R31, [R1+0x28] ;  /* 0x00002800011f7983 */ /* 0x000f220000300800 */
[----:B------:R-:W-:-:S02]  /*43a0*/  FMUL R44, R92, R56 ;  /* 0x000000385c2c7220 */ /* 0x000fc40000400000 */
[----:B------:R-:W-:Y:S02]  /*43b0*/  FMUL R45, R92, R57 ;  /* 0x000000395c2d7220 */ /* 0x000fe40000400000 */
[C---:B------:R-:W-:Y:S02]  /*43c0*/  FMUL R46, R124.reuse, R58 ;  /* 0x0000003a7c2e7220 */ /* 0x040fe40000400000 */
[----:B------:R-:W-:Y:S02]  /*43d0*/  FMUL R47, R124, R59 ;  /* 0x0000003b7c2f7220 */ /* 0x000fe40000400000 */
[C---:B------:R-:W-:Y:S02]  /*43e0*/  FMUL R68, R92.reuse, R68 ;  /* 0x000000445c447220 */ /* 0x040fe40000400000 */
[----:B------:R-:W-:Y:S02]  /*43f0*/  FMUL R69, R92, R69 ;  /* 0x000000455c457220 */ /* 0x000fe40000400000 */
[----:B------:R-:W-:-:S02]  /*4400*/  FMUL R70, R124, R70 ;  /* 0x000000467c467220 */ /* 0x000fc40000400000 */
[C---:B------:R-:W-:Y:S01]  /*4410*/  FMUL R71, R124.reuse, R71 ;  /* 0x000000477c477220 */ /* 0x040fe20000400000 */
[C---:B------:R-:W-:Y:S01]  /*4420*/  HMMA.16816.F32 R44, R12.reuse, R20, R44 ;  /* 0x000000140c2c723c */ /* 0x040fe2000000182c */
[----:B------:R-:W-:Y:S01]  /*4430*/  IMAD.MOV.U32 R17, RZ, RZ, R80 ;  /* 0x000000ffff117224 */ /* 0x000fe200078e0050 */
[----:B------:R-:W-:Y:S01]  /*4440*/  MOV R16, R83 ;  /* 0x0000005300107202 */ /* 0x000fe20000000f00 */
[----:B------:R-:W-:Y:S01]  /*4450*/  IMAD.MOV.U32 R38, RZ, RZ, R82 ;  /* 0x000000ffff267224 */ /* 0x000fe200078e0052 */
[----:B------:R-:W-:Y:S01]  /*4460*/  MOV R37, R81 ;  /* 0x0000005100257202 */ /* 0x000fe20000000f00 */
[C---:B------:R-:W-:Y:S01]  /*4470*/  FMUL R106, R124.reuse, R106 ;  /* 0x0000006a7c6a7220 */ /* 0x040fe20000400000 */
[----:B------:R-:W-:Y:S01]  /*4480*/  LDSM.16.M88.4 R80, [R3+0x11c00] ;  /* 0x011c00000350783b */ /* 0x000fe20000000200 */
[----:B------:R-:W-:Y:S01]  /*4490*/  IMAD.MOV.U32 R21, RZ, RZ, R87 ;  /* 0x000000ffff157224 */ /* 0x000fe200078e0057 */
[----:B------:R-:W-:Y:S01]  /*44a0*/  HMMA.16816.F32 R68, R12, R32, R68 ;  /* 0x000000200c44723c */ /* 0x000fe20000001844 */
[----:B------:R-:W-:Y:S01]  /*44b0*/  MOV R20, R86 ;  /* 0x0000005600147202 */ /* 0x000fe20000000f00 */
[----:B------:R-:W-:Y:S01]  /*44c0*/  FMUL R107, R124, R107 ;  /* 0x0000006b7c6b7220 */ /* 0x000fe20000400000 */
[----:B------:R-:W-:Y:S04]  /*44d0*/  LDSM.16.M88.4 R40, [R3+0x12400] ;  /* 0x012400000328783b */ /* 0x000fe80000000200 */
[----:B------:R-:W-:Y:S01]  /*44e0*/  MOV R33, R85 ;  /* 0x0000005500217202 */ /* 0x000fe20000000f00 */
[----:B------:R-:W-:-:S02]  /*44f0*/  IMAD.MOV.U32 R32, RZ, RZ, R84 ;  /* 0x000000ffff207224 */ /* 0x000fc400078e0054 */
[----:B------:R-:W0:Y:S01]  /*4500*/  LDSM.16.M88.4 R84, [R3+0x12000] ;  /* 0x012000000354783b */ /* 0x000e220000000200 */
[C---:B------:R-:W-:Y:S07]  /*4510*/  HMMA.16816.F32 R76, R116.reuse, R54, R76 ;  /* 0x00000036744c723c */ /* 0x040fee000000184c */
[----:B------:R-:W-:Y:S01]  /*4520*/  IMAD.MOV.U32 R54, RZ, RZ, R17 ;  /* 0x000000ffff367224 */ /* 0x000fe200078e0011 */
[C---:B------:R-:W-:Y:S08]  /*4530*/  HMMA.16816.F32 R60, R116.reuse, R18, R60 ;  /* 0x00000012743c723c */ /* 0x040ff0000000183c */
[C---:B------:R-:W-:Y:S08]  /*4540*/  HMMA.16816.F32 R56, R116.reuse, R22, R44 ;  /* 0x000000167438723c */ /* 0x040ff0000000182c */
[----:B------:R-:W-:Y:S01]  /*4550*/  HMMA.16816.F32 R64, R116, R50, R64 ;  /* 0x000000327440723c */ /* 0x000fe20000001840 */
[----:B------:R-:W-:-:S07]  /*4560*/  MOV R55, R20 ;  /* 0x0000001400377202 */ /* 0x000fce0000000f00 */
[C---:B------:R-:W-:Y:S07]  /*4570*/  HMMA.16816.F32 R68, R116.reuse, R34, R68 ;  /* 0x000000227444723c */ /* 0x040fee0000001844 */
[C---:B------:R-:W-:Y:S01]  /*4580*/  FMUL R34, R124.reuse, R110 ;  /* 0x0000006e7c227220 */ /* 0x040fe20000400000 */
[----:B------:R-:W-:Y:S01]  /*4590*/  HMMA.16816.F32 R72, R116, R26, R72 ;  /* 0x0000001a7448723c */ /* 0x000fe20000001848 */
[C---:B------:R-:W-:Y:S02]  /*45a0*/  FMUL R35, R124.reuse, R111 ;  /* 0x0000006f7c237220 */ /* 0x040fe40000400000 */
[----:B------:R-:W-:-:S02]  /*45b0*/  FMUL R102, R124, R102 ;  /* 0x000000667c667220 */ /* 0x000fc40000400000 */
[C---:B------:R-:W-:Y:S02]  /*45c0*/  FMUL R103, R124.reuse, R103 ;  /* 0x000000677c677220 */ /* 0x040fe40000400000 */
[C---:B------:R-:W-:Y:S02]  /*45d0*/  FMUL R98, R124.reuse, R98 ;  /* 0x000000627c627220 */ /* 0x040fe40000400000 */
[----:B------:R-:W-:Y:S02]  /*45e0*/  FMUL R99, R124, R99 ;  /* 0x000000637c637220 */ /* 0x000fe40000400000 */
[----:B------:R-:W-:Y:S02]  /*45f0*/  FFMA R4, R4, c[0x0][0x188], -R2 ;  /* 0x0000620004047a23 */ /* 0x000fe40000000802 */
[C---:B------:R-:W-:Y:S02]  /*4600*/  FMUL R90, R124.reuse, R90 ;  /* 0x0000005a7c5a7220 */ /* 0x040fe40000400000 */
[----:B------:R-:W-:-:S02]  /*4610*/  FMUL R91, R124, R91 ;  /* 0x0000005b7c5b7220 */ /* 0x000fc40000400000 */
[----:B------:R-:W-:Y:S02]  /*4620*/  FMUL R4, R4, 1.4426950216293334961 ;  /* 0x3fb8aa3b04047820 */ /* 0x000fe40000400000 */
[C---:B------:R-:W-:Y:S02]  /*4630*/  FMUL R114, R124.reuse, R114 ;  /* 0x000000727c727220 */ /* 0x040fe40000400000 */
[----:B------:R-:W-:Y:S02]  /*4640*/  FMUL R115, R124, R115 ;  /* 0x000000737c737220 */ /* 0x000fe40000400000 */
[--C-:B------:R-:W-:Y:S02]  /*4650*/  FFMA R5, R5, c[0x0][0x188], -R2.reuse ;  /* 0x0000620005057a23 */ /* 0x100fe40000000802 */
[--C-:B------:R-:W-:Y:S02]  /*4660*/  FFMA R8, R8, c[0x0][0x188], -R2.reuse ;  /* 0x0000620008087a23 */ /* 0x100fe40000000802 */
[----:B------:R-:W-:-:S02]  /*4670*/  FFMA R9, R9, c[0x0][0x188], -R2 ;  /* 0x0000620009097a23 */ /* 0x000fc40000000802 */
[--C-:B------:R-:W-:Y:S02]  /*4680*/  FFMA R11, R11, c[0x0][0x188], -R0.reuse ;  /* 0x000062000b0b7a23 */ /* 0x100fe40000000800 */
[--C-:B------:R-:W-:Y:S02]  /*4690*/  FFMA R6, R6, c[0x0][0x188], -R0.reuse ;  /* 0x0000620006067a23 */ /* 0x100fe40000000800 */
[----:B------:R-:W-:Y:S02]  /*46a0*/  FFMA R7, R7, c[0x0][0x188], -R0 ;  /* 0x0000620007077a23 */ /* 0x000fe40000000800 */
[----:B------:R-:W-:Y:S02]  /*46b0*/  FMUL R5, R5, 1.4426950216293334961 ;  /* 0x3fb8aa3b05057820 */ /* 0x000fe40000400000 */
[----:B------:R-:W-:Y:S02]  /*46c0*/  FMUL R8, R8, 1.4426950216293334961 ;  /* 0x3fb8aa3b08087820 */ /* 0x000fe40000400000 */
[----:B------:R-:W-:-:S02]  /*46d0*/  FMUL R9, R9, 1.4426950216293334961 ;  /* 0x3fb8aa3b09097820 */ /* 0x000fc40000400000 */
[----:B------:R-:W-:Y:S02]  /*46e0*/  FMUL R11, R11, 1.4426950216293334961 ;  /* 0x3fb8aa3b0b0b7820 */ /* 0x000fe40000400000 */
[----:B------:R-:W-:Y:S02]  /*46f0*/  FMUL R6, R6, 1.4426950216293334961 ;  /* 0x3fb8aa3b06067820 */ /* 0x000fe40000400000 */
[----:B------:R-:W-:Y:S01]  /*4700*/  FMUL R7, R7, 1.4426950216293334961 ;  /* 0x3fb8aa3b07077820 */ /* 0x000fe20000400000 */
[----:B------:R-:W-:Y:S04]  /*4710*/  STL [R1+0x190], R124 ;  /* 0x0001907c01007387 */ /* 0x000fe80000100800 */
[----:B------:R-:W-:Y:S01]  /*4720*/  STL [R1+0x1b8], R3 ;  /* 0x0001b80301007387 */ /* 0x000fe20000100800 */
[----:B---3--:R-:W-:-:S02]  /*4730*/  FMUL R47, R124, R24 ;  /* 0x000000187c2f7220 */ /* 0x008fc40000400000 */
[----:B--2---:R-:W-:Y:S02]  /*4740*/  FMUL R46, R124, R25 ;  /* 0x000000197c2e7220 */ /* 0x004fe40000400000 */
[----:B------:R-:W-:Y:S01]  /*4750*/  LDSM.16.M88.4 R24, [R3+0x12c00] ;  /* 0x012c00000318783b */ /* 0x000fe20000000200 */
[C---:B----4-:R-:W-:Y:S02]  /*4760*/  FMUL R48, R92.reuse, R48 ;  /* 0x000000305c307220 */ /* 0x050fe40000400000 */
[----:B------:R-:W-:Y:S02]  /*4770*/  FMUL R49, R92, R49 ;  /* 0x000000315c317220 */ /* 0x000fe40000400000 */
[----:B------:R-:W-:Y:S02]  /*4780*/  FMUL R51, R124, R95 ;  /* 0x0000005f7c337220 */ /* 0x000fe40000400000 */
[C---:B------:R-:W-:Y:S02]  /*4790*/  FMUL R44, R92.reuse, R94 ;  /* 0x0000005e5c2c7220 */ /* 0x040fe40000400000 */
[----:B------:R-:W-:-:S02]  /*47a0*/  FMUL R45, R92, R93 ;  /* 0x0000005d5c2d7220 */ /* 0x000fc40000400000 */
[C---:B------:R-:W-:Y:S01]  /*47b0*/  FMUL R30, R124.reuse, R53 ;  /* 0x000000357c1e7220 */ /* 0x040fe20000400000 */
[----:B------:R-:W-:Y:S02]  /*47c0*/  MOV R53, R16 ;  /* 0x0000001000357202 */ /* 0x000fe40000000f00 */
[----:B------:R-:W1:Y:S02]  /*47d0*/  LDSM.16.M88.4 R16, [R3+0x13400] ;  /* 0x013400000310783b */ /* 0x000e640000000200 */
[----:B0-----:R-:W-:Y:S01]  /*47e0*/  HMMA.16816.F32 R44, R12, R84, R44 ;  /* 0x000000540c2c723c */ /* 0x001fe2000000182c */
[----:B------:R-:W-:-:S06]  /*47f0*/  FMUL R50, R124, R31 ;  /* 0x0000001f7c327220 */ /* 0x000fcc0000400000 */
[----:B------:R-:W-:Y:S02]  /*4800*/  IMAD.MOV.U32 R85, RZ, RZ, R92 ;  /* 0x000000ffff557224 */ /* 0x000fe400078e005c */
[----:B------:R-:W-:Y:S01]  /*4810*/  FMUL R31, R124, R52 ;  /* 0x000000347c1f7220 */ /* 0x000fe20000400000 */
[----:B------:R-:W-:Y:S01]  /*4820*/  LDSM.16.M88.4 R92, [R3+0x12800] ;  /* 0x01280000035c783b */ /* 0x000fe20000000200 */
[----:B------:R-:W-:Y:S01]  /*4830*/  HMMA.16816.F32 R48, R12, R80, R48 ;  /* 0x000000500c30723c */ /* 0x000fe20000001830 */
[----:B------:R-:W-:Y:S02]  /*4840*/  IMAD.MOV.U32 R52, RZ, RZ, R21 ;  /* 0x000000ffff347224 */ /* 0x000fe400078e0015 */
[----:B------:R-:W0:Y:S04]  /*4850*/  LDSM.16.M88.4 R20, [R3+0x13000] ;  /* 0x013000000314783b */ /* 0x000e280000000200 */
[----:B------:R-:W-:Y:S01]  /*4860*/  IMAD.MOV.U32 R80, RZ, RZ, R32 ;  /* 0x000000ffff507224 */ /* 0x000fe200078e0020 */
[----:B------:R-:W-:Y:S01]  /*4870*/  MOV R81, R33 ;  /* 0x0000002100517202 */ /* 0x000fe20000000f00 */
[----:B------:R-:W-:-:S02]  /*4880*/  FMUL R32, R85, R108 ;  /* 0x0000006c55207220 */ /* 0x000fc40000400000 */
[C---:B------:R-:W-:Y:S02]  /*4890*/  FMUL R33, R85.reuse, R109 ;  /* 0x0000006d55217220 */ /* 0x040fe40000400000 */
[----:B------:R-:W2:Y:S01]  /*48a0*/  LDSM.16.M88.4 R108, [R3+0x13800] ;  /* 0x01380000036c783b */ /* 0x000ea20000000200 */
[C---:B------:R-:W-:Y:S02]  /*48b0*/  FMUL R104, R85.reuse, R104 ;  /* 0x0000006855687220 */ /* 0x040fe40000400000 */
[----:B------:R-:W-:-:S07]  /*48c0*/  FMUL R105, R85, R105 ;  /* 0x0000006955697220 */ /* 0x000fce0000400000 */
[----:B-1----:R-:W-:Y:S07]  /*48d0*/  HMMA.16816.F32 R104, R12, R16, R104 ;  /* 0x000000100c68723c */ /* 0x002fee0000001868 */
[----:B------:R-:W-:Y:S02]  /*48e0*/  MOV R17, R52 ;  /* 0x0000003400117202 */ /* 0x000fe40000000f00 */
[----:B------:R-:W1:Y:S01]  /*48f0*/  S2R R52, SR_TID.X ;  /* 0x0000000000347919 */ /* 0x000e620000002100 */
[----:B------:R-:W-:-:S02]  /*4900*/  FMUL R100, R85, R100 ;  /* 0x0000006455647220 */ /* 0x000fc40000400000 */
[C---:B------:R-:W-:Y:S02]  /*4910*/  FMUL R101, R85.reuse, R101 ;  /* 0x0000006555657220 */ /* 0x040fe40000400000 */
[C---:B------:R-:W-:Y:S02]  /*4920*/  FMUL R96, R85.reuse, R96 ;  /* 0x0000006055607220 */ /* 0x040fe40000400000 */
[C---:B------:R-:W-:Y:S02]  /*4930*/  FMUL R97, R85.reuse, R97 ;  /* 0x0000006155617220 */ /* 0x040fe40000400000 */
[C---:B------:R-:W-:Y:S02]  /*4940*/  FMUL R28, R85.reuse, R28 ;  /* 0x0000001c551c7220 */ /* 0x040fe40000400000 */
[----:B------:R-:W-:Y:S01]  /*4950*/  FMUL R29, R85, R29 ;  /* 0x0000001d551d7220 */ /* 0x000fe20000400000 */
[C---:B0-----:R-:W-:Y:S07]  /*4960*/  HMMA.16816.F32 R100, R12.reuse, R20, R100 ;  /* 0x000000140c64723c */ /* 0x041fee0000001864 */
[----:B------:R-:W-:Y:S01]  /*4970*/  IMAD.MOV.U32 R20, RZ, RZ, R53 ;  /* 0x000000ffff147224 */ /* 0x000fe200078e0035 */
[----:B--2---:R-:W-:Y:S01]  /*4980*/  HMMA.16816.F32 R32, R12, R108, R32 ;  /* 0x0000006c0c20723c */ /* 0x004fe20000001820 */
[----:B------:R-:W-:-:S06]  /*4990*/  MOV R53, R37 ;  /* 0x0000002500357202 */ /* 0x000fcc0000000f00 */
[----:B------:R-:W-:Y:S01]  /*49a0*/  IMAD.MOV.U32 R109, RZ, RZ, R55 ;  /* 0x000000ffff6d7224 */ /* 0x000fe200078e0037 */
[----:B------:R-:W-:Y:S01]  /*49b0*/  HMMA.16816.F32 R96, R12, R24, R96 ;  /* 0x000000180c60723c */ /* 0x000fe20000001860 */
[----:B------:R-:W-:-:S06]  /*49c0*/  MOV R55, R39 ;  /* 0x0000002700377202 */ /* 0x000fcc0000000f00 */
[----:B------:R-:W-:Y:S01]  /*49d0*/  IMAD.MOV.U32 R24, RZ, RZ, R38 ;  /* 0x000000ffff187224 */ /* 0x000fe200078e0026 */
[----:B------:R-:W-:Y:S01]  /*49e0*/  HMMA.16816.F32 R28, R12, R92, R28 ;  /* 0x0000005c0c1c723c */ /* 0x000fe2000000181c */
[----:B------:R-:W-:Y:S02]  /*49f0*/  IMAD.MOV.U32 R25, RZ, RZ, R36 ;  /* 0x000000ffff197224 */ /* 0x000fe400078e0024 */
[----:B------:R-:W0:Y:S01]  /*4a00*/  LDSM.16.M88.4 R36, [R3+0x13c00] ;  /* 0x013c00000324783b */ /* 0x000e220000000200 */
[C---:B-1----:R-:W-:Y:S02]  /*4a10*/  SHF.L.U32 R108, R52.reuse, 0x1, RZ ;  /* 0x00000001346c7819 */ /* 0x042fe400000006ff */
[----:B------:R-:W-:-:S05]  /*4a20*/  LOP3.LUT R52, R52, 0x7, RZ, 0xc0, !PT ;  /* 0x0000000734347812 */ /* 0x000fca00078ec0ff */
[----:B------:R-:W-:-:S05]  /*4a30*/  IMAD R52, R52, 0x90, RZ ;  /* 0x0000009034347824 */ /* 0x000fca00078e02ff */
[----:B------:R-:W-:-:S04]  /*4a40*/  LOP3.LUT R52, R52, 0x30, R108, 0x78, !PT ;  /* 0x0000003034347812 */ /* 0x000fc800078e786c */
[----:B------:R-:W-:-:S04]  /*4a50*/  LOP3.LUT R52, R52, 0x40, RZ, 0x3c, !PT ;  /* 0x0000004034347812 */ /* 0x000fc800078e3cff */
[----:B------:R-:W-:Y:S01]  /*4a60*/  HMMA.16816.F32 R92, R116, R94, R28 ;  /* 0x0000005e745c723c */ /* 0x000fe2000000181c */
[----:B------:R-:W1:Y:S01]  /*4a70*/  LDSM.16.M88.4 R28, [R52+0x10000] ;  /* 0x01000000341c783b */ /* 0x000e620000000200 */
[C---:B------:R-:W-:Y:S02]  /*4a80*/  FMUL R88, R85.reuse, R88 ;  /* 0x0000005855587220 */ /* 0x040fe40000400000 */
[C---:B------:R-:W-:Y:S01]  /*4a90*/  FMUL R89, R85.reuse, R89 ;  /* 0x0000005955597220 */ /* 0x040fe20000400000 */
[----:B------:R2:W-:Y:S01]  /*4aa0*/  MUFU.EX2 R16, R4 ;  /* 0x0000000400107308 */ /* 0x0005e20000000800 */
[C---:B------:R-:W-:Y:S02]  /*4ab0*/  FMUL R112, R85.reuse, R112 ;  /* 0x0000007055707220 */ /* 0x040fe40000400000 */
[----:B------:R-:W-:Y:S01]  /*4ac0*/  FMUL R113, R85, R113 ;  /* 0x0000007155717220 */ /* 0x000fe20000400000 */
[----:B------:R-:W-:Y:S02]  /*4ad0*/  MOV R21, R54 ;  /* 0x0000003600157202 */ /* 0x000fe40000000f00 */
[----:B------:R-:W-:Y:S01]  /*4ae0*/  HMMA.16816.F32 R88, R12, R40, R88 ;  /* 0x000000280c58723c */ /* 0x000fe20000001858 */
[----:B--2---:R-:W-:-:S06]  /*4af0*/  FFMA R4, R10, c[0x0][0x188], -R0 ;  /* 0x000062000a047a23 */ /* 0x004fcc0000000800 */
[----:B------:R-:W-:Y:S01]  /*4b00*/  IMAD.MOV.U32 R40, RZ, RZ, R81 ;  /* 0x000000ffff287224 */ /* 0x000fe200078e0051 */
[----:B------:R-:W-:Y:S01]  /*4b10*/  MOV R41, R80 ;  /* 0x0000005000297202 */ /* 0x000fe20000000f00 */
[----:B------:R-:W-:Y:S01]  /*4b20*/  FMUL R4, R4, 1.4426950216293334961 ;  /* 0x3fb8aa3b04047820 */ /* 0x000fe20000400000 */
[----:B------:R-:W-:Y:S01]  /*4b30*/  HMMA.16816.F32 R80, R116, R82, R48 ;  /* 0x000000527450723c */ /* 0x000fe20000001830 */
[----:B------:R-:W-:Y:S06]  /*4b40*/  MUFU.EX2 R54, R9 ;  /* 0x0000000900367308 */ /* 0x000fec0000000800 */
[----:B------:R-:W-:Y:S01]  /*4b50*/  MOV R51, R21 ;  /* 0x0000001500337202 */ /* 0x000fe20000000f00 */
[----:B0-----:R-:W-:Y:S01]  /*4b60*/  HMMA.16816.F32 R12, R12, R36, R112 ;  /* 0x000000240c0c723c */ /* 0x001fe20000001870 */
[----:B------:R-:W0:Y:S01]  /*4b70*/  MUFU.EX2 R115, R5 ;  /* 0x0000000500737308 */ /* 0x000e220000000800 */
[----:B------:R-:W-:-:S06]  /*4b80*/  IMAD.MOV.U32 R21, RZ, RZ, R40 ;  /* 0x000000ffff157224 */ /* 0x000fcc00078e0028 */
[----:B------:R-:W-:Y:S01]  /*4b90*/  HMMA.16816.F32 R84, R116, R86, R44 ;  /* 0x000000567454723c */ /* 0x000fe2000000182c */
[----:B------:R-:W2:Y:S08]  /*4ba0*/  MUFU.EX2 R47, R8 ;  /* 0x00000008002f7308 */ /* 0x000eb00000000800 */
[----:B------:R-:W-:Y:S08]  /*4bb0*/  MUFU.EX2 R44, R4 ;  /* 0x00000004002c7308 */ /* 0x000ff00000000800 */
[----:B------:R-:W3:Y:S08]  /*4bc0*/  MUFU.EX2 R48, R11 ;  /* 0x0000000b00307308 */ /* 0x000ef00000000800 */
[----:B------:R-:W-:Y:S08]  /*4bd0*/  MUFU.EX2 R40, R6 ;  /* 0x0000000600287308 */ /* 0x000ff00000000800 */
[----:B------:R4:W1:Y:S01]  /*4be0*/  MUFU.EX2 R3, R7 ;  /* 0x0000000700037308 */ /* 0x0008620000000800 */
[----:B0-----:R1:W-:Y:S01]  /*4bf0*/  STL [R1+0x50], R115 ;  /* 0x0000507301007387 */ /* 0x0013e20000100800 */
[----:B------:R-:W-:-:S02]  /*4c00*/  F2FP.PACK_AB R114, R115, R16 ;  /* 0x000000107372723e */ /* 0x000fc400000000ff */
[----:B--2---:R-:W-:Y:S01]  /*4c10*/  F2FP.PACK_AB R112, R54, R47 ;  /* 0x0000002f3670723e */ /* 0x004fe200000000ff */
[----:B------:R-:W-:Y:S01]  /*4c20*/  HMMA.16816.F32 R104, R116, R18, R104 ;  /* 0x000000127468723c */ /* 0x000fe20000001868 */
[----:B---3--:R-:W-:Y:S01]  /*4c30*/  F2FP.PACK_AB R113, R48, R44 ;  /* 0x0000002c3071723e */ /* 0x008fe200000000ff */
[----:B------:R-:W-:Y:S01]  /*4c40*/  IMAD.MOV.U32 R124, RZ, RZ, R109 ;  /* 0x000000ffff7c7224 */ /* 0x000fe200078e006d */
[----:B------:R-:W-:Y:S04]  /*4c50*/  LDSM.16.M88.4 R8, [R52+0x10c00] ;  /* 0x010c00003408783b */ /* 0x000fe80000000200 */
[----:B----4-:R-:W-:Y:S01]  /*4c60*/  LDSM.16.M88.4 R4, [R52+0x10800] ;  /* 0x010800003404783b */ /* 0x010fe20000000200 */
[----:B-1----:R-:W-:Y:S01]  /*4c70*/  F2FP.PACK_AB R115, R3, R40 ;  /* 0x000000280373723e */ /* 0x002fe200000000ff */
[----:B------:R-:W-:Y:S01]  /*4c80*/  IMAD.MOV.U32 R18, RZ, RZ, R31 ;  /* 0x000000ffff127224 */ /* 0x000fe200078e001f */
[----:B------:R-:W-:-:S05]  /*4c90*/  MOV R19, R30 ;  /* 0x0000001e00137202 */ /* 0x000fca0000000f00 */
[----:B------:R-:W-:Y:S01]  /*4ca0*/  HMMA.16816.F32 R120, R112, R28, R120 ;  /* 0x0000001c7078723c */ /* 0x000fe20000001878 */
[----:B------:R-:W0:Y:S07]  /*4cb0*/  LDSM.16.M88.4 R28, [R52+0x10400] ;  /* 0x01040000341c783b */ /* 0x000e2e0000000200 */
[C---:B------:R-:W-:Y:S01]  /*4cc0*/  HMMA.16816.F32 R88, R116.reuse, R42, R88 ;  /* 0x0000002a7458723c */ /* 0x040fe20000001858 */
[----:B------:R-:W2:Y:S07]  /*4cd0*/  LDL.LU R42, [R1+0x58] ;  /* 0x00005800012a7983 */ /* 0x000eae0000300800 */
[----:B------:R-:W-:Y:S08]  /*4ce0*/  HMMA.16816.F32 R108, R116, R110, R32 ;  /* 0x0000006e746c723c */ /* 0x000ff00000001820 */
[C---:B0-----:R-:W-:Y:S11]  /*4cf0*/  HMMA.16816.F32 R56, R112.reuse, R28, R56 ;  /* 0x0000001c7038723c */ /* 0x041ff60000001838 */
[----:B------:R-:W-:Y:S11]  /*4d00*/  @!UPT UIADD3 URZ, URZ, URZ, URZ ;  /* 0x0000003f3f3ff290 */ /* 0x000ff6000fffe03f */
[----:B------:R-:W-:Y:S01]  /*4d10*/  @!UPT UIADD3 URZ, URZ, URZ, URZ ;  /* 0x0000003f3f3ff290 */ /* 0x000fe2000fffe03f */
[----:B------:R0:W-:Y:S04]  /*4d20*/  STL.64 [R1+0x1b0], R58 ;  /* 0x0001b03a01007387 */ /* 0x0001e80000100a00 */
[----:B------:R-:W3:Y:S04]  /*4d30*/  LDL.LU R34, [R1+0x74] ;  /* 0x0000740001227983 */ /* 0x000ee80000300800 */
[----:B------:R-:W4:Y:S04]  /*4d40*/  LDL.LU R35, [R1+0x6c] ;  /* 0x00006c0001237983 */ /* 0x000f280000300800 */
[----:B0-----:R-:W2:Y:S04]  /*4d50*/  LDL.LU R58, [R1+0x70] ;  /* 0x00007000013a7983 */ /* 0x001ea80000300800 */
[----:B------:R0:W-:Y:S04]  /*4d60*/  STL.64 [R1+0x1a8], R56 ;  /* 0x0001a83801007387 */ /* 0x0001e80000100a00 */
[----:B0-----:R-:W2:Y:S01]  /*4d70*/  LDL.LU R57, [R1+0x78] ;  /* 0x0000780001397983 */ /* 0x001ea20000300800 */
[----:B------:R-:W-:Y:S01]  /*4d80*/  HMMA.16816.F32 R60, R112, R4, R60 ;  /* 0x00000004703c723c */ /* 0x000fe2000000183c */
[----:B------:R-:W-:Y:S01]  /*4d90*/  MOV R37, R31 ;  /* 0x0000001f00257202 */ /* 0x000fe20000000f00 */
[----:B------:R-:W-:Y:S01]  /*4da0*/  IMAD.MOV.U32 R31, RZ, RZ, R124 ;  /* 0x000000ffff1f7224 */ /* 0x000fe200078e007c */
[----:B------:R-:W-:Y:S01]  /*4db0*/  MOV R45, R51 ;  /* 0x00000033002d7202 */ /* 0x000fe20000000f00 */
[----:B------:R-:W-:-:S04]  /*4dc0*/  IMAD.MOV.U32 R46, RZ, RZ, R21 ;  /* 0x000000ffff2e7224 */ /* 0x000fc800078e0015 */
[----:B------:R-:W-:Y:S01]  /*4dd0*/  HMMA.16816.F32 R64, R112, R8, R64 ;  /* 0x000000087040723c */ /* 0x000fe20000001840 */
[----:B------:R-:W-:Y:S01]  /*4de0*/  IMAD.MOV.U32 R36, RZ, RZ, R30 ;  /* 0x000000ffff247224 */ /* 0x000fe200078e001e */
[----:B------:R-:W-:Y:S01]  /*4df0*/  MOV R30, R17 ;  /* 0x00000011001e7202 */ /* 0x000fe20000000f00 */
[----:B------:R-:W-:Y:S01]  /*4e00*/  FADD R4, R45, R31 ;  /* 0x0000001f2d047221 */ /* 0x000fe20000000000 */
[----:B------:R-:W-:Y:S01]  /*4e10*/  MOV R45, R46 ;  /* 0x0000002e002d7202 */ /* 0x000fe20000000f00 */
[----:B------:R-:W-:-:S10]  /*4e20*/  IMAD.MOV.U32 R29, RZ, RZ, R20 ;  /* 0x000000ffff1d7224 */ /* 0x000fd400078e0014 */
[----:B------:R-:W-:Y:S04]  /*4e30*/  STL.64 [R1+0x1a0], R62 ;  /* 0x0001a03e01007387 */ /* 0x000fe80000100a00 */
[----:B------:R0:W-:Y:S04]  /*4e40*/  STL.64 [R1+0x198], R60 ;  /* 0x0001983c01007387 */ /* 0x0001e80000100a00 */
[----:B------:R-:W2:Y:S04]  /*4e50*/  LDL.LU R43, [R1+0x54] ;  /* 0x00005400012b7983 */ /* 0x000ea80000300800 */
[----:B------:R-:W2:Y:S04]  /*4e60*/  LDL.LU R8, [R1+0x60] ;  /* 0x0000600001087983 */ /* 0x000ea80000300800 */
[----:B------:R-:W2:Y:S01]  /*4e70*/  LDL.LU R46, [R1+0x5c] ;  /* 0x00005c00012e7983 */ /* 0x000ea20000300800 */
[----:B------:R-:W-:-:S03]  /*4e80*/  FADD R5, R30, R29 ;  /* 0x0000001d1e057221 */ /* 0x000fc60000000000 */
[----:B0-----:R-:W2:Y:S01]  /*4e90*/  LDL.LU R60, [R1+0x68] ;  /* 0x00006800013c7983 */ /* 0x001ea20000300800 */
[----:B------:R-:W-:Y:S01]  /*4ea0*/  HMMA.16816.F32 R96, R116, R26, R96 ;  /* 0x0000001a7460723c */ /* 0x000fe20000001860 */
[----:B------:R-:W-:-:S07]  /*4eb0*/  MOV R59, R16 ;  /* 0x00000010003b7202 */ /* 0x000fce0000000f00 */
[----:B------:R-:W-:Y:S01]  /*4ec0*/  HMMA.16816.F32 R100, R116, R22, R100 ;  /* 0x000000167464723c */ /* 0x000fe20000001864 */
[----:B------:R-:W-:Y:S02]  /*4ed0*/  IMAD.MOV.U32 R50, RZ, RZ, R25 ;  /* 0x000000ffff327224 */ /* 0x000fe400078e0019 */
[----:B------:R-:W-:Y:S01]  /*4ee0*/  IMAD.MOV.U32 R56, RZ, RZ, R41 ;  /* 0x000000ffff387224 */ /* 0x000fe200078e0029 */
[----:B------:R-:W-:Y:S01]  /*4ef0*/  MOV R49, R24 ;  /* 0x0000001800317202 */ /* 0x000fe20000000f00 */
[----:B------:R-:W0:Y:S01]  /*4f00*/  LDSM.16.M88.4 R20, [R52+0x11800] ;  /* 0x011800003414783b */ /* 0x000e220000000200 */
[----:B------:R-:W-:-:S03]  /*4f10*/  MOV R51, R53 ;  /* 0x0000003500337202 */ /* 0x000fc60000000f00 */
[----:B------:R-:W-:Y:S01]  /*4f20*/  LDSM.16.M88.4 R28, [R52+0x12400] ;  /* 0x01240000341c783b */ /* 0x000fe20000000200 */
[----:B---3--:R-:W-:Y:S01]  /*4f30*/  FADD R5, R34, R5 ;  /* 0x0000000522057221 */ /* 0x008fe20000000000 */
[----:B------:R-:W-:Y:S02]  /*4f40*/  HMMA.16816.F32 R116, R116, R38, R12 ;  /* 0x000000267474723c */ /* 0x000fe4000000180c */
[----:B------:R-:W-:Y:S01]  /*4f50*/  LDSM.16.M88.4 R24, [R52+0x11c00] ;  /* 0x011c00003418783b */ /* 0x000fe20000000200 */
[----:B----4-:R-:W-:Y:S02]  /*4f60*/  FADD R4, R35, R4 ;  /* 0x0000000423047221 */ /* 0x010fe40000000000 */
[----:B------:R-:W-:Y:S01]  /*4f70*/  IMAD.MOV.U32 R53, RZ, RZ, R125 ;  /* 0x000000ffff357224 */ /* 0x000fe200078e007d */
[----:B------:R-:W-:Y:S01]  /*4f80*/  LDSM.16.M88.4 R12, [R52+0x11000] ;  /* 0x01100000340c783b */ /* 0x000fe20000000200 */
[----:B--2---:R-:W-:Y:S01]  /*4f90*/  FADD R5, R57, R5 ;  /* 0x0000000539057221 */ /* 0x004fe20000000000 */
[----:B------:R-:W-:-:S02]  /*4fa0*/  MOV R39, R19 ;  /* 0x0000001300277202 */ /* 0x000fc40000000f00 */
[----:B------:R-:W2:Y:S01]  /*4fb0*/  LDL.LU R57, [R1+0x64] ;  /* 0x0000640001397983 */ /* 0x000ea20000300800 */
[----:B------:R-:W-:-:S03]  /*4fc0*/  IMAD.MOV.U32 R38, RZ, RZ, R18 ;  /* 0x000000ffff267224 */ /* 0x000fc600078e0012 */
[----:B------:R-:W1:Y:S01]  /*4fd0*/  LDSM.16.M88.4 R16, [R52+0x11400] ;  /* 0x011400003410783b */ /* 0x000e620000000200 */
[----:B------:R-:W-:Y:S02]  /*4fe0*/  FADD R5, R42, R5 ;  /* 0x000000052a057221 */ /* 0x000fe40000000000 */
[----:B------:R-:W-:Y:S01]  /*4ff0*/  FADD R4, R58, R4 ;  /* 0x000000043a047221 */ /* 0x000fe20000000000 */
[----:B0-----:R-:W-:Y:S01]  /*5000*/  HMMA.16816.F32 R76, R112, R20, R76 ;  /* 0x00000014704c723c */ /* 0x001fe2000000184c */
[----:B------:R-:W-:Y:S01]  /*5010*/  IMAD.MOV.U32 R9, RZ, RZ, R59 ;  /* 0x000000ffff097224 */ /* 0x000fe200078e003b */
[----:B------:R-:W-:Y:S01]  /*5020*/  MOV R63, R37 ;  /* 0x00000025003f7202 */ /* 0x000fe20000000f00 */
[----:B------:R-:W-:Y:S01]  /*5030*/  IMAD.MOV.U32 R62, RZ, RZ, R36 ;  /* 0x000000ffff3e7224 */ /* 0x000fe200078e0024 */
[----:B------:R-:W-:Y:S01]  /*5040*/  MOV R61, R40 ;  /* 0x00000028003d7202 */ /* 0x000fe20000000f00 */
[----:B------:R-:W-:Y:S01]  /*5050*/  LDSM.16.M88.4 R32, [R52+0x12800] ;  /* 0x012800003420783b */ /* 0x000fe20000000200 */
[----:B------:R-:W-:-:S04]  /*5060*/  FADD R5, R8, R5 ;  /* 0x0000000508057221 */ /* 0x000fc80000000000 */
[----:B------:R-:W-:Y:S01]  /*5070*/  FADD R5, R50, R5 ;  /* 0x0000000532057221 */ /* 0x000fe20000000000 */
[----:B-1----:R-:W-:Y:S01]  /*5080*/  HMMA.16816.F32 R72, R112, R16, R72 ;  /* 0x000000107048723c */ /* 0x002fe20000001848 */
[----:B------:R-:W3:Y:S01]  /*5090*/  LDL.LU R17, [R1+0x38] ;  /* 0x0000380001117983 */ /* 0x000ee20000300800 */
[----:B------:R-:W-:Y:S02]  /*50a0*/  FADD R4, R43, R4 ;  /* 0x000000042b047221 */ /* 0x000fe40000000000 */
[----:B------:R-:W-:Y:S01]  /*50b0*/  FADD R5, R60, R5 ;  /* 0x000000053c057221 */ /* 0x000fe20000000000 */
[----:B------:R-:W-:Y:S01]  /*50c0*/  MOV R124, R26 ;  /* 0x0000001a007c7202 */ /* 0x000fe20000000f00 */
[----:B------:R-:W4:Y:S01]  /*50d0*/  LDL.LU R60, [R1+0x30] ;  /* 0x00003000013c7983 */ /* 0x000f220000300800 */
[----:B------:R-:W-:-:S03]  /*50e0*/  FFMA R8, R56, c[0x0][0x188], -R2 ;  /* 0x0000620038087a23 */ /* 0x000fc60000000802 */
[----:B------:R-:W3:Y:S01]  /*50f0*/  LDL.LU R56, [R1+0x34] ;  /* 0x0000340001387983 */ /* 0x000ee20000300800 */
[----:B------:R-:W-:Y:S01]  /*5100*/  FADD R4, R46, R4 ;  /* 0x000000042e047221 */ /* 0x000fe20000000000 */
[C---:B------:R-:W-:Y:S01]  /*5110*/  HMMA.16816.F32 R80, R112.reuse, R24, R80 ;  /* 0x000000187050723c */ /* 0x040fe20000001850 */
[----:B------:R-:W-:Y:S01]  /*5120*/  IMAD.MOV.U32 R125, RZ, RZ, R27 ;  /* 0x000000ffff7d7224 */ /* 0x000fe200078e001b */
[----:B------:R-:W-:Y:S01]  /*5130*/  MOV R59, R38 ;  /* 0x00000026003b7202 */ /* 0x000fe20000000f00 */
[----:B------:R-:W-:Y:S01]  /*5140*/  FADD R4, R55, R4 ;  /* 0x0000000437047221 */ /* 0x000fe20000000000 */
[----:B------:R-:W0:Y:S01]  /*5150*/  LDSM.16.M88.4 R24, [R52+0x12000] ;  /* 0x012000003418783b */ /* 0x000e220000000200 */
[----:B------:R-:W-:Y:S01]  /*5160*/  IMAD.MOV.U32 R58, RZ, RZ, R39 ;  /* 0x000000ffff3a7224 */ /* 0x000fe200078e0027 */
[----:B------:R-:W-:Y:S02]  /*5170*/  MOV R20, R51 ;  /* 0x0000003300147202 */ /* 0x000fe40000000f00 */
[----:B------:R-:W-:Y:S01]  /*5180*/  HMMA.16816.F32 R68, R112, R12, R68 ;  /* 0x0000000c7044723c */ /* 0x000fe20000001844 */
[----:B------:R-:W-:Y:S01]  /*5190*/  MOV R16, R48 ;  /* 0x0000003000107202 */ /* 0x000fe20000000f00 */
[----:B------:R-:W1:Y:S01]  /*51a0*/  LDSM.16.M88.4 R36, [R52+0x12c00] ;  /* 0x012c00003424783b */ /* 0x000e620000000200 */
[----:B------:R-:W-:-:S03]  /*51b0*/  IMAD.MOV.U32 R21, RZ, RZ, R53 ;  /* 0x000000ffff157224 */ /* 0x000fc600078e0035 */
[----:B------:R-:W0:Y:S01]  /*51c0*/  LDSM.16.M88.4 R40, [R52+0x13000] ;  /* 0x013000003428783b */ /* 0x000e220000000200 */
[----:B------:R-:W-:Y:S01]  /*51d0*/  IMAD.MOV.U32 R12, RZ, RZ, R47 ;  /* 0x000000ffff0c7224 */ /* 0x000fe200078e002f */
[----:B------:R-:W-:Y:S01]  /*51e0*/  HMMA.16816.F32 R88, R112, R28, R88 ;  /* 0x0000001c7058723c */ /* 0x000fe20000001858 */
[----:B------:R-:W-:-:S06]  /*51f0*/  IMAD.MOV.U32 R13, RZ, RZ, R54 ;  /* 0x000000ffff0d7224 */ /* 0x000fcc00078e0036 */
[----:B------:R-:W-:Y:S01]  /*5200*/  MOV R29, R45 ;  /* 0x0000002d001d7202 */ /* 0x000fe20000000f00 */
[----:B--2---:R-:W-:Y:S02]  /*5210*/  FADD R4, R57, R4 ;  /* 0x0000000439047221 */ /* 0x004fe40000000000 */
[----:B------:R-:W4:Y:S01]  /*5220*/  LDL.LU R57, [R1+0x50] ;  /* 0x0000500001397983 */ /* 0x000f220000300800 */
[C---:B0-----:R-:W-:Y:S07]  /*5230*/  HMMA.16816.F32 R84, R112.reuse, R24, R84 ;  /* 0x000000187054723c */ /* 0x041fee0000001854 */
[----:B------:R-:W-:Y:S01]  /*5240*/  MOV R25, R44 ;  /* 0x0000002c00197202 */ /* 0x000fe20000000f00 */
[----:B------:R-:W-:Y:S01]  /*5250*/  IMAD.MOV.U32 R24, RZ, RZ, R49 ;  /* 0x000000ffff187224 */ /* 0x000fe200078e0031 */
[----:B------:R-:W0:Y:S04]  /*5260*/  LDSM.16.M88.4 R44, [R52+0x13400] ;  /* 0x01340000342c783b */ /* 0x000e280000000200 */
[----:B------:R-:W3:Y:S04]  /*5270*/  LDSM.16.M88.4 R48, [R52+0x13800] ;  /* 0x013800003430783b */ /* 0x000ee80000000200 */
[----:B------:R-:W3:Y:S01]  /*5280*/  LDSM.16.M88.4 R52, [R52+0x13c00] ;  /* 0x013c00003434783b */ /* 0x000ee20000000200 */
[----:B------:R-:W-:Y:S01]  /*5290*/  HMMA.16816.F32 R92, R112, R32, R92 ;  /* 0x00000020705c723c */ /* 0x000fe2000000185c */
[----:B------:R-:W-:-:S07]  /*52a0*/  FADD R5, R12, R5 ;  /* 0x000000050c057221 */ /* 0x000fce0000000000 */
[C---:B-1----:R-:W-:Y:S08]  /*52b0*/  HMMA.16816.F32 R96, R112.reuse, R36, R96 ;  /* 0x000000247060723c */ /* 0x042ff00000001860 */
[C---:B------:R-:W-:Y:S08]  /*52c0*/  HMMA.16816.F32 R100, R112.reuse, R40, R100 ;  /* 0x000000287064723c */ /* 0x040ff00000001864 */
[C---:B0-----:R-:W-:Y:S08]  /*52d0*/  HMMA.16816.F32 R104, R112.reuse, R44, R104 ;  /* 0x0000002c7068723c */ /* 0x041ff00000001868 */
[C---:B---3--:R-:W-:Y:S08]  /*52e0*/  HMMA.16816.F32 R108, R112.reuse, R48, R108 ;  /* 0x00000030706c723c */ /* 0x048ff0000000186c */
[----:B------:R-:W-:Y:S07]  /*52f0*/  HMMA.16816.F32 R112, R112, R52, R116 ;  /* 0x000000347070723c */ /* 0x000fee0000001874 */
[----:B------:R-:W-:-:S02]  /*5300*/  FMUL R116, R8, 1.4426950216293334961 ;  /* 0x3fb8aa3b08747820 */ /* 0x000fc40000400000 */
[----:B------:R-:W-:-:S04]  /*5310*/  FFMA R8, R29, c[0x0][0x188], -R2 ;  /* 0x000062001d087a23 */ /* 0x000fc80000000802 */
[----:B------:R-:W-:Y:S02]  /*5320*/  FMUL R12, R8, 1.4426950216293334961 ;  /* 0x3fb8aa3b080c7820 */ /* 0x000fe40000400000 */
[----:B------:R-:W-:-:S04]  /*5330*/  FFMA R8, R24, c[0x0][0x188], -R2 ;  /* 0x0000620018087a23 */ /* 0x000fc80000000802 */
[----:B------:R-:W-:Y:S02]  /*5340*/  FMUL R118, R8, 1.4426950216293334961 ;  /* 0x3fb8aa3b08767820 */ /* 0x000fe40000400000 */
[----:B------:R-:W-:Y:S02]  /*5350*/  FFMA R8, R20, c[0x0][0x188], -R2 ;  /* 0x0000620014087a23 */ /* 0x000fe40000000802 */
[----:B------:R-:W-:Y:S02]  /*5360*/  FADD R5, R13, R5 ;  /* 0x000000050d057221 */ /* 0x000fe40000000000 */
[----:B------:R-:W-:Y:S02]  /*5370*/  FMUL R13, R8, 1.4426950216293334961 ;  /* 0x3fb8aa3b080d7820 */ /* 0x000fe40000400000 */
[----:B------:R-:W-:-:S04]  /*5380*/  FFMA R8, R21, c[0x0][0x188], -R0 ;  /* 0x0000620015087a23 */ /* 0x000fc80000000800 */
[----:B------:R-:W-:Y:S02]  /*5390*/  FMUL R117, R8, 1.4426950216293334961 ;  /* 0x3fb8aa3b08757820 */ /* 0x000fe40000400000 */
[----:B------:R-:W-:Y:S02]  /*53a0*/  FFMA R8, R17, c[0x0][0x188], -R0 ;  /* 0x0000620011087a23 */ /* 0x000fe40000000800 */
[----:B------:R-:W-:Y:S02]  /*53b0*/  FADD R4, R25, R4 ;  /* 0x0000000419047221 */ /* 0x000fe40000000000 */
[----:B------:R-:W-:Y:S01]  /*53c0*/  FMUL R8, R8, 1.4426950216293334961 ;  /* 0x3fb8aa3b08087820 */ /* 0x000fe20000400000 */
[----:B------:R-:W-:Y:S01]  /*53d0*/  MUFU.EX2 R116, R116 ;  /* 0x0000007400747308 */ /* 0x000fe20000000800 */
[----:B------:R-:W-:Y:S02]  /*53e0*/  FADD R4, R16, R4 ;  /* 0x0000000410047221 */ /* 0x000fe40000000000 */
[----:B------:R-:W-:-:S02]  /*53f0*/  FADD R5, R9, R5 ;  /* 0x0000000509057221 */ /* 0x000fc40000000000 */
[----:B----4-:R-:W-:-:S03]  /*5400*/  FFMA R9, R60, c[0x0][0x188], -R0 ;  /* 0x000062003c097a23 */ /* 0x010fc60000000800 */
[----:B------:R-:W0:Y:S01]  /*5410*/  MUFU.EX2 R117, R117 ;  /* 0x0000007500757308 */ /* 0x000e220000000800 */
[----:B------:R-:W-:-:S07]  /*5420*/  FMUL R9, R9, 1.4426950216293334961 ;  /* 0x3fb8aa3b09097820 */ /* 0x000fce0000400000 */
[----:B------:R1:W3:Y:S01]  /*5430*/  MUFU.EX2 R16, R8 ;  /* 0x0000000800107308 */ /* 0x0002e20000000800 */
[----:B------:R-:W-:Y:S02]  /*5440*/  FADD R4, R61, R4 ;  /* 0x000000043d047221 */ /* 0x000fe40000000000 */
[----:B-1----:R-:W-:-:S05]  /*5450*/  FFMA R8, R56, c[0x0][0x188], -R0 ;  /* 0x0000620038087a23 */ /* 0x002fca0000000800 */
[----:B------:R-:W-:Y:S01]  /*5460*/  MUFU.EX2 R12, R12 ;  /* 0x0000000c000c7308 */ /* 0x000fe20000000800 */
[----:B------:R-:W-:-:S07]  /*5470*/  FMUL R8, R8, 1.4426950216293334961 ;  /* 0x3fb8aa3b08087820 */ /* 0x000fce0000400000 */
[----:B------:R-:W-:Y:S01]  /*5480*/  MUFU.EX2 R118, R118 ;  /* 0x0000007600767308 */ /* 0x000fe20000000800 */
[----:B------:R-:W-:Y:S02]  /*5490*/  FADD R4, R3, R4 ;  /* 0x0000000403047221 */ /* 0x000fe40000000000 */
[----:B------:R1:W5:Y:S05]  /*54a0*/  LDL.LU R3, [R1+0x1b8] ;  /* 0x0001b80001037983 */ /* 0x00036a0000300800 */
[----:B------:R-:W4:Y:S01]  /*54b0*/  MUFU.EX2 R119, R9 ;  /* 0x0000000900777308 */ /* 0x000f220000000800 */
[----:B0-----:R-:W-:Y:S01]  /*54c0*/  FADD R4, R117, R4 ;  /* 0x0000000475047221 */ /* 0x001fe20000000000 */
[----:B------:R-:W2:Y:S06]  /*54d0*/  LDL.LU R20, [R1+0x3c] ;  /* 0x00003c0001147983 */ /* 0x000eac0000300800 */
[----:B------:R-:W-:Y:S08]  /*54e0*/  MUFU.EX2 R13, R13 ;  /* 0x0000000d000d7308 */ /* 0x000ff00000000800 */
[----:B------:R-:W0:Y:S01]  /*54f0*/  MUFU.EX2 R17, R8 ;  /* 0x0000000800117308 */ /* 0x000e220000000800 */
[C---:B---3--:R-:W-:Y:S01]  /*5500*/  FADD R4, R16.reuse, R4 ;  /* 0x0000000410047221 */ /* 0x048fe20000000000 */
[----:B------:R-:W-:Y:S01]  /*5510*/  F2FP.PACK_AB R117, R16, R117 ;  /* 0x000000751075723e */ /* 0x000fe200000000ff */
[----:B------:R-:W3:Y:S02]  /*5520*/  LDL.LU R21, [R1+0x44] ;  /* 0x0000440001157983 */ /* 0x000ee40000300800 */
[----:B----4-:R-:W-:Y:S01]  /*5530*/  FADD R4, R119, R4 ;  /* 0x0000000477047221 */ /* 0x010fe20000000000 */
[----:B0-----:R-:W-:Y:S01]  /*5540*/  F2FP.PACK_AB R119, R17, R119 ;  /* 0x000000771177723e */ /* 0x001fe200000000ff */
[----:B------:R-:W-:-:S04]  /*5550*/  FADD R5, R57, R5 ;  /* 0x0000000539057221 */ /* 0x000fc80000000000 */
[----:B------:R-:W-:-:S04]  /*5560*/  FADD R5, R116, R5 ;  /* 0x0000000574057221 */ /* 0x000fc80000000000 */
[C---:B------:R-:W-:Y:S01]  /*5570*/  FADD R5, R12.reuse, R5 ;  /* 0x000000050c057221 */ /* 0x040fe20000000000 */
[----:B------:R-:W-:-:S03]  /*5580*/  F2FP.PACK_AB R116, R12, R116 ;  /* 0x000000740c74723e */ /* 0x000fc600000000ff */
[----:B------:R-:W-:Y:S01]  /*5590*/  FADD R5, R118, R5 ;  /* 0x0000000576057221 */ /* 0x000fe20000000000 */
[----:B------:R-:W-:-:S07]  /*55a0*/  F2FP.PACK_AB R118, R13, R118 ;  /* 0x000000760d76723e */ /* 0x000fce00000000ff */
[C---:B------:R-:W-:Y:S01]  /*55b0*/  HMMA.16816.F32 R120, R116.reuse, R58, R120 ;  /* 0x0000003a7478723c */ /* 0x040fe20000001878 */
[----:B------:R-:W4:Y:S04]  /*55c0*/  LDL.LU.64 R58, [R1+0x1b0] ;  /* 0x0001b000013a7983 */ /* 0x000f280000300a00 */
[----:B------:R-:W4:Y:S03]  /*55d0*/  LDL.LU.64 R56, [R1+0x1a8] ;  /* 0x0001a80001387983 */ /* 0x000f260000300a00 */
[C---:B------:R-:W-:Y:S07]  /*55e0*/  HMMA.16816.F32 R72, R116.reuse, R18, R72 ;  /* 0x000000127448723c */ /* 0x040fee0000001848 */
[----:B------:R-:W-:Y:S01]  /*55f0*/  MOV R18, R124 ;  /* 0x0000007c00127202 */ /* 0x000fe20000000f00 */
[----:B------:R-:W-:Y:S01]  /*5600*/  IMAD.MOV.U32 R19, RZ, RZ, R125 ;  /* 0x000000ffff137224 */ /* 0x000fe200078e007d */
[----:B------:R-:W-:Y:S01]  /*5610*/  HMMA.16816.F32 R64, R116, R10, R64 ;  /* 0x0000000a7440723c */ /* 0x000fe20000001840 */
[----:B------:R-:W-:-:S07]  /*5620*/  FADD R4, R17, R4 ;  /* 0x0000000411047221 */ /* 0x000fce0000000000 */
[C---:B------:R-:W-:Y:S01]  /*5630*/  HMMA.16816.F32 R16, R116.reuse, R18, R80 ;  /* 0x000000127410723c */ /* 0x040fe20000001850 */
[----:B------:R-:W-:Y:S01]  /*5640*/  FADD R5, R13, R5 ;  /* 0x000000050d057221 */ /* 0x000fe20000000000 */
[----:B------:R-:W-:Y:S04]  /*5650*/  SHFL.BFLY PT, R9, R4, 0x2, 0x1f ;  /* 0x0c401f0004097f89 */ /* 0x000fe800000e0000 */
[----:B------:R-:W0:Y:S02]  /*5660*/  SHFL.BFLY PT, R8, R5, 0x2, 0x1f ;  /* 0x0c401f0005087f89 */ /* 0x000e2400000e0000 */
[C---:B----4-:R-:W-:Y:S02]  /*5670*/  HMMA.16816.F32 R56, R116.reuse, R62, R56 ;  /* 0x0000003e7438723c */ /* 0x050fe40000001838 */
[----:B------:R-:W4:Y:S04]  /*5680*/  LDL.LU.64 R62, [R1+0x1a0] ;  /* 0x0001a000013e7983 */ /* 0x000f280000300a00 */
[----:B------:R-:W4:Y:S04]  /*5690*/  LDL.LU.64 R60, [R1+0x198] ;  /* 0x00019800013c7983 */ /* 0x000f280000300a00 */
[----:B------:R-:W3:Y:S04]  /*56a0*/  LDL.LU R12, [R1+0x7c] ;  /* 0x00007c00010c7983 */ /* 0x000ee80000300800 */
[----:B------:R-:W3:Y:S04]  /*56b0*/  LDL.LU R124, [R1+0x190] ;  /* 0x00019000017c7983 */ /* 0x000ee80000300800 */
[----:B------:R-:W3:Y:S04]  /*56c0*/  LDL.LU R125, [R1+0x18c] ;  /* 0x00018c00017d7983 */ /* 0x000ee80000300800 */
[----:B------:R-:W3:Y:S04]  /*56d0*/  LDL.LU R11, [R1+0x84] ;  /* 0x00008400010b7983 */ /* 0x000ee80000300800 */
[----:B------:R-:W3:Y:S04]  /*56e0*/  LDL.LU R10, [R1+0x80] ;  /* 0x00008000010a7983 */ /* 0x000ee80000300800 */
[----:B------:R-:W-:Y:S04]  /*56f0*/  STL.64 [R1+0x20], R16 ;  /* 0x0000201001007387 */ /* 0x000fe80000100a00 */
[----:B------:R0:W-:Y:S02]  /*5700*/  STL.64 [R1+0x28], R18 ;  /* 0x0000281201007387 */ /* 0x0001e40000100a00 */
[----:B0-----:R-:W-:Y:S01]  /*5710*/  HMMA.16816.F32 R16, R116, R26, R84 ;  /* 0x0000001a7410723c */ /* 0x001fe20000001854 */
[----:B------:R-:W-:-:S02]  /*5720*/  FADD R5, R5, R8 ;  /* 0x0000000805057221 */ /* 0x000fc40000000000 */
[----:B------:R-:W-:Y:S01]  /*5730*/  FADD R4, R4, R9 ;  /* 0x0000000904047221 */ /* 0x000fe20000000000 */
[----:B------:R-:W-:Y:S11]  /*5740*/  MOV R8, 0x40 ;  /* 0x0000004000087802 */ /* 0x000ff60000000f00 */
[----:B------:R-:W-:Y:S08]  /*5750*/  @!UPT UIADD3 URZ, URZ, URZ, URZ ;  /* 0x0000003f3f3ff290 */ /* 0x000ff0000fffe03f */
[----:B------:R-:W-:Y:S04]  /*5760*/  STL.64 [R1+0x10], R16 ;  /* 0x0000101001007387 */ /* 0x000fe80000100a00 */
[----:B------:R0:W-:Y:S02]  /*5770*/  STL.64 [R1+0x18], R18 ;  /* 0x0000181201007387 */ /* 0x0001e40000100a00 */
[C---:B0-----:R-:W-:Y:S01]  /*5780*/  HMMA.16816.F32 R16, R116.reuse, R34, R92 ;  /* 0x000000227410723c */ /* 0x041fe2000000185c */
[----:B--2---:R-:W-:Y:S11]  /*5790*/  IMAD R20, R8, c[0x0][0x1a4], R20 ;  /* 0x0000690008147a24 */ /* 0x004ff600078e0214 */
[----:B------:R-:W-:Y:S11]  /*57a0*/  @!UPT UIADD3 URZ, URZ, URZ, URZ ;  /* 0x0000003f3f3ff290 */ /* 0x000ff6000fffe03f */
[----:B------:R-:W-:Y:S04]  /*57b0*/  STL.64 [R1], R16 ;  /* 0x0000001001007387 */ /* 0x000fe80000100a00 */
[----:B------:R-:W-:Y:S01]  /*57c0*/  STL.64 [R1+0x8], R18 ;  /* 0x0000081201007387 */ /* 0x000fe20000100a00 */
[C---:B------:R-:W-:Y:S08]  /*57d0*/  HMMA.16816.F32 R68, R116.reuse, R14, R68 ;  /* 0x0000000e7444723c */ /* 0x040ff00000001844 */
[C---:B------:R-:W-:Y:S08]  /*57e0*/  HMMA.16816.F32 R76, R116.reuse, R22, R76 ;  /* 0x00000016744c723c */ /* 0x040ff0000000184c */
[C---:B------:R-:W-:Y:S08]  /*57f0*/  HMMA.16816.F32 R88, R116.reuse, R30, R88 ;  /* 0x0000001e7458723c */ /* 0x040ff00000001858 */
[C---:B------:R-:W-:Y:S08]  /*5800*/  HMMA.16816.F32 R96, R116.reuse, R38, R96 ;  /* 0x000000267460723c */ /* 0x040ff00000001860 */
[C---:B------:R-:W-:Y:S08]  /*5810*/  HMMA.16816.F32 R100, R116.reuse, R42, R100 ;  /* 0x0000002a7464723c */ /* 0x040ff00000001864 */
[C---:B------:R-:W-:Y:S08]  /*5820*/  HMMA.16816.F32 R104, R116.reuse, R46, R104 ;  /* 0x0000002e7468723c */ /* 0x040ff00000001868 */
[C---:B------:R-:W-:Y:S08]  /*5830*/  HMMA.16816.F32 R108, R116.reuse, R50, R108 ;  /* 0x00000032746c723c */ /* 0x040ff0000000186c */
[C---:B------:R-:W-:Y:S08]  /*5840*/  HMMA.16816.F32 R112, R116.reuse, R54, R112 ;  /* 0x000000367470723c */ /* 0x040ff00000001870 */
[----:B----4-:R-:W-:Y:S01]  /*5850*/  HMMA.16816.F32 R60, R116, R6, R60 ;  /* 0x00000006743c723c */ /* 0x010fe2000000183c */
[----:B------:R-:W0:Y:S04]  /*5860*/  SHFL.BFLY PT, R6, R5, 0x1, 0x1f ;  /* 0x0c201f0005067f89 */ /* 0x000e2800000e0000 */
[----:B------:R-:W2:Y:S01]  /*5870*/  SHFL.BFLY PT, R7, R4, 0x1, 0x1f ;  /* 0x0c201f0004077f89 */ /* 0x000ea200000e0000 */
[----:B---3--:R-:W-:-:S05]  /*5880*/  IADD3 R12, R12, 0x40, RZ ;  /* 0x000000400c0c7810 */ /* 0x008fca0007ffe0ff */
[----:B------:R1:W-:Y:S01]  /*5890*/  STL [R1+0x7c], R12 ;  /* 0x00007c0c01007387 */ /* 0x0003e20000100800 */
[----:B0-----:R-:W-:Y:S02]  /*58a0*/  FADD R6, R5, R6 ;  /* 0x0000000605067221 */ /* 0x001fe40000000000 */
[----:B--2---:R-:W-:Y:S02]  /*58b0*/  FADD R7, R4, R7 ;  /* 0x0000000704077221 */ /* 0x004fe40000000000 */
[----:B------:R-:W-:Y:S02]  /*58c0*/  FFMA R11, R21, R11, R6 ;  /* 0x0000000b150b7223 */ /* 0x000fe40000000006 */
[----:B------:R-:W-:Y:S02]  /*58d0*/  FFMA R10, R124, R10, R7 ;  /* 0x0000000a7c0a7223 */ /* 0x000fe40000000007 */
[----:B------:R1:W5:Y:S04]  /*58e0*/  LDL.LU R124, [R1+0x188] ;  /* 0x00018800017c7983 */ /* 0x0003680000300800 */
[----:B------:R1:W-:Y:S04]  /*58f0*/  STL [R1+0x3c], R20 ;  /* 0x00003c1401007387 */ /* 0x0003e80000100800 */
[----:B------:R1:W-:Y:S04]  /*5900*/  STL [R1+0x84], R11 ;  /* 0x0000840b01007387 */ /* 0x0003e80000100800 */
[----:B------:R1:W-:Y:S04]  /*5910*/  STL [R1+0x40], R2 ;  /* 0x0000400201007387 */ /* 0x0003e80000100800 */
[----:B------:R1:W-:Y:S04]  /*5920*/  STL [R1+0x80], R10 ;  /* 0x0000800a01007387 */ /* 0x0003e80000100800 */
[----:B------:R1:W-:Y:S01]  /*5930*/  STL [R1+0x4c], R0 ;  /* 0x00004c0001007387 */ /* 0x0003e20000100800 */
[----:B------:R-:W-:Y:S01]  /*5940*/  ISETP.GE.AND P0, PT, R12, c[0x0][0x1d0], PT ;  /* 0x000074000c007a0c */ /* 0x000fe20003f06270 */
[----:B------:R-:W-:Y:S11]  /*5950*/  IMAD R125, R8, c[0x0][0x1b4], R125 ;  /* 0x00006d00087d7a24 */ /* 0x000ff600078e027d */
[----:B------:R-:W-:Y:S01]  /*5960*/  @!UPT UIADD3 URZ, URZ, URZ, URZ ;  /* 0x0000003f3f3ff290 */ /* 0x000fe2000fffe03f */
[----:B-1----:R-:W-:Y:S01]  /*5970*/  @P0 CALL.REL.NOINC `(.L_x_0) ;  /* 0x0000001000000944 */ /* 0x002fe20003c00000 */
[----:B------:R-:W-:Y:S05]  /*5980*/  BRA `(.L_x_1) ;  /* 0xffffcd2000007947 */ /* 0x000fea000383ffff */
.L_x_0:
[----:B------:R-:W2:Y:S04]  /*5990*/  LDL.LU R5, [R1+0x20] ;  /* 0x0000200001057983 */ /* 0x000ea80000300800 */
[----:B------:R-:W3:Y:S04]  /*59a0*/  LDL.LU R6, [R1+0x24] ;  /* 0x0000240001067983 */ /* 0x000ee80000300800 */
[----:B------:R-:W4:Y:S04]  /*59b0*/  LDL.LU R12, [R1+0x28] ;  /* 0x00002800010c7983 */ /* 0x000f280000300800 */
[----:B------:R-:W2:Y:S04]  /*59c0*/  LDL.LU R31, [R1+0x2c] ;  /* 0x00002c00011f7983 */ /* 0x000ea80000300800 */
[----:B-----5:R-:W2:Y:S04]  /*59d0*/  LDL.LU R3, [R1+0x80] ;  /* 0x0000800001037983 */ /* 0x020ea80000300800 */
[----:B------:R-:W3:Y:S04]  /*59e0*/  LDL.LU R4, [R1+0x84] ;  /* 0x0000840001047983 */ /* 0x000ee80000300800 */
[----:B------:R-:W4:Y:S04]  /*59f0*/  LDL.LU R8, [R1+0x10] ;  /* 0x0000100001087983 */ /* 0x000f280000300800 */
[----:B------:R-:W4:Y:S04]  /*5a00*/  LDL.LU R9, [R1+0x14] ;  /* 0x0000140001097983 */ /* 0x000f280000300800 */
[----:B------:R-:W4:Y:S04]  /*5a10*/  LDL.LU R7, [R1+0x18] ;  /* 0x0000180001077983 */ /* 0x000f280000300800 */
[----:B------:R-:W4:Y:S04]  /*5a20*/  LDL.LU R47, [R1+0x1c] ;  /* 0x00001c00012f7983 */ /* 0x000f280000300800 */
[----:B------:R-:W4:Y:S04]  /*5a30*/  LDL.LU R10, [R1] ;  /* 0x00000000010a7983 */ /* 0x000f280000300800 */
[----:B------:R-:W4:Y:S04]  /*5a40*/  LDL.LU R11, [R1+0x4] ;  /* 0x00000400010b7983 */ /* 0x000f280000300800 */
[----:B------:R-:W4:Y:S04]  /*5a50*/  LDL.LU R48, [R1+0x8] ;  /* 0x0000080001307983 */ /* 0x000f280000300800 */
[----:B------:R-:W4:Y:S01]  /*5a60*/  LDL.LU R46, [R1+0xc] ;  /* 0x00000c00012e7983 */ /* 0x000f220000300800 */
[----:B------:R-:W-:-:S03]  /*5a70*/  MOV R23, R114 ;  /* 0x0000007200177202 */ /* 0x000fc60000000f00 */
[----:B------:R-:W0:Y:S04]  /*5a80*/  S2R R125, SR_TID.X ;  /* 0x00000000007d7919 */ /* 0x000e280000002100 */
[----:B------:R-:W1:Y:S04]  /*5a90*/  S2R R116, SR_CTAID.X ;  /* 0x0000000000747919 */ /* 0x000e680000002500 */
[----:B------:R-:W2:Y:S04]  /*5aa0*/  S2R R124, SR_CTAID.Y ;  /* 0x00000000007c7919 */ /* 0x000ea80000002600 */
[----:B------:R-:W1:Y:S04]  /*5ab0*/  S2R R24, SR_TID.X ;  /* 0x0000000000187919 */ /* 0x000e680000002100 */
[----:B------:R-:W1:Y:S01]  /*5ac0*/  S2R R80, SR_TID.X ;  /* 0x0000000000507919 */ /* 0x000e620000002100 */
[C---:B0-----:R-:W-:Y:S01]  /*5ad0*/  IMAD.SHL.U32 R21, R125.reuse, 0x4, RZ ;  /* 0x000000047d157824 */ /* 0x041fe200078e00ff */
[C---:B------:R-:W-:Y:S01]  /*5ae0*/  SHF.L.U32 R20, R125.reuse, 0x3, RZ ;  /* 0x000000037d147819 */ /* 0x040fe200000006ff */
[C---:B------:R-:W-:Y:S01]  /*5af0*/  IMAD.SHL.U32 R19, R125.reuse, 0x20, RZ ;  /* 0x000000207d137824 */ /* 0x040fe200078e00ff */
[C---:B------:R-:W-:Y:S01]  /*5b00*/  LOP3.LUT R118, R125.reuse, 0xff, RZ, 0xc0, !PT ;  /* 0x000000ff7d767812 */ /* 0x040fe200078ec0ff */
[----:B------:R-:W-:Y:S01]  /*5b10*/  BAR.SYNC.DEFER_BLOCKING 0x0 ;  /* 0x0000000000007b1d */ /* 0x000fe20000010000 */
[----:B------:R-:W-:-:S02]  /*5b20*/  LOP3.LUT P0, RZ, R125, 0x100, RZ, 0xc0, !PT ;  /* 0x000001007dff7812 */ /* 0x000fc4000780c0ff */
[----:B-1----:R-:W-:Y:S02]  /*5b30*/  LEA R116, R116, R118, 0x8 ;  /* 0x0000007674747211 */ /* 0x002fe400078e40ff */
[----:B------:R-:W-:-:S03]  /*5b40*/  SHF.L.U32 R118, R125, 0x1, RZ ;  /* 0x000000017d767819 */ /* 0x000fc600000006ff */
[----:B------:R-:W-:Y:S01]  /*5b50*/  IMAD R18, R116, c[0x0][0x1c4], RZ ;  /* 0x0000710074127a24 */ /* 0x000fe200078e02ff */
[----:B------:R-:W-:Y:S02]  /*5b60*/  LOP3.LUT R24, R24, 0x1ff, RZ, 0xc0, !PT ;  /* 0x000001ff18187812 */ /* 0x000fe400078ec0ff */
[----:B------:R-:W-:-:S04]  /*5b70*/  SHF.R.U32.HI R80, RZ, 0x8, R80 ;  /* 0x00000008ff507819 */ /* 0x000fc80000011650 */
[----:B------:R-:W-:Y:S01]  /*5b80*/  SGXT.U32 R80, R80, 0x1 ;  /* 0x000000015050781a */ /* 0x000fe20000000000 */
[----:B--2---:R-:W-:Y:S01]  /*5b90*/  IMAD.MOV.U32 R22, RZ, RZ, R3 ;  /* 0x000000ffff167224 */ /* 0x004fe200078e0003 */
[----:B------:R-:W-:-:S03]  /*5ba0*/  SHF.R.U32.HI R3, RZ, 0x1, R125 ;  /* 0x00000001ff037819 */ /* 0x000fc6000001167d */
[C---:B------:R-:W-:Y:S01]  /*5bb0*/  FMUL R49, R22.reuse, 8388608 ;  /* 0x4b00000016317820 */ /* 0x040fe20000400000 */
[----:B------:R-:W-:Y:S01]  /*5bc0*/  LOP3.LUT R14, R3, 0x4, RZ, 0xc0, !PT ;  /* 0x00000004030e7812 */ /* 0x000fe200078ec0ff */
[----:B---3--:R-:W-:Y:S01]  /*5bd0*/  IMAD.MOV.U32 R13, RZ, RZ, R4 ;  /* 0x000000ffff0d7224 */ /* 0x008fe200078e0004 */
[----:B------:R-:W-:Y:S02]  /*5be0*/  FSETP.GEU.AND P3, PT, R22, 1.175494350822287508e-38, PT ;  /* 0x008000001600780b */ /* 0x000fe40003f6e000 */
[----:B------:R-:W-:Y:S01]  /*5bf0*/  LOP3.LUT R3, R20, 0x38, RZ, 0xc0, !PT ;  /* 0x0000003814037812 */ /* 0x000fe200078ec0ff */
[----:B------:R-:W-:Y:S01]  /*5c00*/  FMUL R28, R13, 8388608 ;  /* 0x4b0000000d1c7820 */ /* 0x000fe20000400000 */
[----:B------:R-:W-:Y:S02]  /*5c10*/  LOP3.LUT R4, R21, 0x3c0, RZ, 0xc0, !PT ;  /* 0x000003c015047812 */ /* 0x000fe400078ec0ff */
[----:B------:R-:W-:Y:S02]  /*5c20*/  FSEL R49, R49, R22, !P3 ;  /* 0x0000001631317208 */ /* 0x000fe40005800000 */
[----:B------:R-:W-:-:S02]  /*5c30*/  IADD3 R3, R14, R3, R4 ;  /* 0x000000030e037210 */ /* 0x000fc40007ffe004 */
[----:B------:R-:W-:Y:S02]  /*5c40*/  SHF.L.U32 R4, R125, 0xa, RZ ;  /* 0x0000000a7d047819 */ /* 0x000fe400000006ff */
[----:B------:R-:W-:Y:S02]  /*5c50*/  IADD3 R14, R49, -0x3f3504f3, RZ ;  /* 0xc0cafb0d310e7810 */ /* 0x000fe40007ffe0ff */
[----:B------:R-:W-:Y:S02]  /*5c60*/  FSETP.GT.AND P1, PT, |R22|, 8.50705917302346158658e+37, PT ;  /* 0x7e8000001600780b */ /* 0x000fe40003f24200 */
[----:B------:R-:W-:Y:S01]  /*5c70*/  LOP3.LUT R16, R4, 0x6000, RZ, 0xc0, !PT ;  /* 0x0000600004107812 */ /* 0x000fe200078ec0ff */
[----:B------:R-:W-:Y:S01]  /*5c80*/  IMAD R4, R124, c[0x0][0x1c0], RZ ;  /* 0x000070007c047a24 */ /* 0x000fe200078e02ff */
[----:B------:R-:W-:Y:S02]  /*5c90*/  LOP3.LUT R14, R14, 0xff800000, RZ, 0xc0, !PT ;  /* 0xff8000000e0e7812 */ /* 0x000fe400078ec0ff */
[----:B------:R-:W-:Y:S01]  /*5ca0*/  FSETP.GEU.AND P2, PT, R13, 1.175494350822287508e-38, PT ;  /* 0x008000000d00780b */ /* 0x000fe20003f4e000 */
[----:B------:R-:W-:Y:S01]  /*5cb0*/  IMAD.SHL.U32 R114, R4, 0x2, RZ ;  /* 0x0000000204727824 */ /* 0x000fe200078e00ff */
[----:B------:R-:W-:Y:S01]  /*5cc0*/  LOP3.LUT R41, R16, 0x60, R19, 0xf8, !PT ;  /* 0x0000006010297812 */ /* 0x000fe200078ef813 */
[----:B------:R-:W-:Y:S01]  /*5cd0*/  IMAD.IADD R55, R49, 0x1, -R14 ;  /* 0x0000000131377824 */ /* 0x000fe200078e0a0e */
[----:B------:R-:W-:Y:S01]  /*5ce0*/  FSEL R29, RZ, -23, P3 ;  /* 0xc1b80000ff1d7808 */ /* 0x000fe20001800000 */
[----:B------:R-:W0:Y:S01]  /*5cf0*/  I2F R16, R14 ;  /* 0x0000000e00107306 */ /* 0x000e220000201400 */
[----:B------:R-:W-:Y:S01]  /*5d00*/  FSETP.GEU.AND P3, PT, |R22|, 1.175494350822287508e-38, PT ;  /* 0x008000001600780b */ /* 0x000fe20003f6e200 */
[----:B------:R-:W-:Y:S01]  /*5d10*/  @P1 FMUL R115, R115, 0.25 ;  /* 0x3e80000073731820 */ /* 0x000fe20000400000 */
[----:B------:R-:W-:Y:S01]  /*5d20*/  FSEL R28, R28, R13, !P2 ;  /* 0x0000000d1c1c7208 */ /* 0x000fe20005000000 */
[----:B------:R-:W-:Y:S01]  /*5d30*/  @P1 FMUL R23, R23, 0.25 ;  /* 0x3e80000017171820 */ /* 0x000fe20000400000 */
[----:B------:R-:W-:Y:S01]  /*5d40*/  FSEL R30, RZ, -23, P2 ;  /* 0xc1b80000ff1e7808 */ /* 0x000fe20001000000 */
[----:B------:R-:W-:Y:S01]  /*5d50*/  @P1 FMUL R111, R111, 0.25 ;  /* 0x3e8000006f6f1820 */ /* 0x000fe20000400000 */
[----:B------:R-:W-:Y:S01]  /*5d60*/  FSETP.GT.AND P2, PT, |R13|, 8.50705917302346158658e+37, PT ;  /* 0x7e8000000d00780b */ /* 0x000fe20003f44200 */
[----:B------:R-:W-:Y:S01]  /*5d70*/  @P1 FMUL R110, R110, 0.25 ;  /* 0x3e8000006e6e1820 */ /* 0x000fe20000400000 */
[----:B------:R-:W-:Y:S01]  /*5d80*/  IADD3 R15, R28, -0x3f3504f3, RZ ;  /* 0xc0cafb0d1c0f7810 */ /* 0x000fe20007ffe0ff */
[----:B------:R-:W-:Y:S01]  /*5d90*/  @P1 FMUL R107, R107, 0.25 ;  /* 0x3e8000006b6b1820 */ /* 0x000fe20000400000 */
[----:B------:R-:W-:Y:S01]  /*5da0*/  SHF.L.U32 R19, R18, 0x1, RZ ;  /* 0x0000000112137819 */ /* 0x000fe200000006ff */
[----:B------:R-:W-:Y:S01]  /*5db0*/  @P1 FMUL R106, R106, 0.25 ;  /* 0x3e8000006a6a1820 */ /* 0x000fe20000400000 */
[----:B------:R-:W-:Y:S01]  /*5dc0*/  LOP3.LUT R15, R15, 0xff800000, RZ, 0xc0, !PT ;  /* 0xff8000000f0f7812 */ /* 0x000fe200078ec0ff */
[----:B------:R-:W-:Y:S01]  /*5dd0*/  @P1 FMUL R103, R103, 0.25 ;  /* 0x3e80000067671820 */ /* 0x000fe20000400000 */
[----:B------:R-:W-:Y:S01]  /*5de0*/  IADD3 R114, P4, P5, R19, c[0x0][0x178], R114 ;  /* 0x00005e0013727a10 */ /* 0x000fe20007d9e072 */
[----:B------:R-:W-:Y:S01]  /*5df0*/  @P1 FMUL R102, R102, 0.25 ;  /* 0x3e80000066661820 */ /* 0x000fe20000400000 */
[----:B------:R-:W-:Y:S01]  /*5e00*/  I2F R17, R15 ;  /* 0x0000000f00117306 */ /* 0x000fe20000201400 */
[----:B------:R-:W-:Y:S01]  /*5e10*/  @P1 FMUL R99, R99, 0.25 ;  /* 0x3e80000063631820 */ /* 0x000fe20000400000 */
[----:B------:R-:W-:Y:S01]  /*5e20*/  LOP3.LUT R20, R20, 0xf00, RZ, 0xc0, !PT ;  /* 0x00000f0014147812 */ /* 0x000fe200078ec0ff */
[----:B------:R-:W-:-:S02]  /*5e30*/  @P1 FMUL R98, R98, 0.25 ;  /* 0x3e80000062621820 */ /* 0x000fc40000400000 */
[----:B----4-:R-:W-:Y:S01]  /*5e40*/  @P1 FMUL R46, R46, 0.25 ;  /* 0x3e8000002e2e1820 */ /* 0x010fe20000400000 */
[----:B------:R-:W-:Y:S01]  /*5e50*/  LOP3.LUT R20, R20, 0x70, R21, 0xf8, !PT ;  /* 0x0000007014147812 */ /* 0x000fe200078ef815 */
[----:B------:R-:W-:Y:S02]  /*5e60*/  @P1 FMUL R48, R48, 0.25 ;  /* 0x3e80000030301820 */ /* 0x000fe40000400000 */
[----:B------:R-:W-:Y:S01]  /*5e70*/  @P1 FMUL R91, R91, 0.25 ;  /* 0x3e8000005b5b1820 */ /* 0x000fe20000400000 */
[----:B------:R-:W-:Y:S01]  /*5e80*/  LOP3.LUT R41, R41, R20, RZ, 0x3c, !PT ;  /* 0x0000001429297212 */ /* 0x000fe200078e3cff */
[----:B------:R-:W-:Y:S02]  /*5e90*/  @P1 FMUL R90, R90, 0.25 ;  /* 0x3e8000005a5a1820 */ /* 0x000fe40000400000 */
[----:B------:R-:W-:Y:S02]  /*5ea0*/  @P1 FMUL R47, R47, 0.25 ;  /* 0x3e8000002f2f1820 */ /* 0x000fe40000400000 */
[----:B------:R-:W-:-:S02]  /*5eb0*/  @P1 FMUL R7, R7, 0.25 ;  /* 0x3e80000007071820 */ /* 0x000fc40000400000 */
[----:B------:R-:W-:Y:S02]  /*5ec0*/  @P1 FMUL R31, R31, 0.25 ;  /* 0x3e8000001f1f1820 */ /* 0x000fe40000400000 */
[----:B------:R-:W-:Y:S02]  /*5ed0*/  @P1 FMUL R12, R12, 0.25 ;  /* 0x3e8000000c0c1820 */ /* 0x000fe40000400000 */
[----:B------:R-:W-:Y:S02]  /*5ee0*/  @P1 FMUL R79, R79, 0.25 ;  /* 0x3e8000004f4f1820 */ /* 0x000fe40000400000 */
        /* <DEDUP_REMOVED lines=13> */
[----:B------:R-:W-:Y:S01]  /*5fc0*/  @P1 FMUL R22, R22, 0.25 ;  /* 0x3e80000016161820 */ /* 0x000fe20000400000 */
[----:B------:R-:W-:Y:S01]  /*5fd0*/  FSETP.GEU.AND P1, PT, |R13|, 1.175494350822287508e-38, PT ;  /* 0x008000000d00780b */ /* 0x000fe20003f2e200 */
[----:B0-----:R-:W-:-:S02]  /*5fe0*/  FFMA.FTZ R29, R16, 1.1920928955078125e-07, R29 ;  /* 0x34000000101d7823 */ /* 0x001fc4000001001d */
[----:B------:R-:W-:Y:S02]  /*5ff0*/  @!P3 FMUL R22, R22, 16777216 ;  /* 0x4b8000001616b820 */ /* 0x000fe40000400000 */
[----:B------:R-:W-:Y:S02]  /*6000*/  @P2 FMUL R13, R13, 0.25 ;  /* 0x3e8000000d0d2820 */ /* 0x000fe40000400000 */
[----:B------:R-:W0:Y:S01]  /*6010*/  MUFU.RCP R16, R22 ;  /* 0x0000001600107308 */ /* 0x000e220000001000 */
[----:B------:R-:W-:Y:S02]  /*6020*/  @!P3 FMUL R70, R70, 16777216 ;  /* 0x4b8000004646b820 */ /* 0x000fe40000400000 */
[----:B------:R-:W-:Y:S02]  /*6030*/  @!P3 FMUL R23, R23, 16777216 ;  /* 0x4b8000001717b820 */ /* 0x000fe40000400000 */
[----:B------:R-:W-:Y:S02]  /*6040*/  @!P3 FMUL R12, R12, 16777216 ;  /* 0x4b8000000c0cb820 */ /* 0x000fe40000400000 */
[----:B------:R-:W-:-:S02]  /*6050*/  @!P1 FMUL R13, R13, 16777216 ;  /* 0x4b8000000d0d9820 */ /* 0x000fc40000400000 */
[----:B------:R-:W-:Y:S02]  /*6060*/  @P2 FMUL R6, R6, 0.25 ;  /* 0x3e80000006062820 */ /* 0x000fe40000400000 */
[----:B------:R-:W-:Y:S02]  /*6070*/  @P2 FMUL R5, R5, 0.25 ;  /* 0x3e80000005052820 */ /* 0x000fe40000400000 */
[----:B------:R-:W1:Y:S01]  /*6080*/  MUFU.RCP R13, R13 ;  /* 0x0000000d000d7308 */ /* 0x000e620000001000 */
[----:B------:R-:W-:-:S04]  /*6090*/  IMAD.HI R4, R4, 0x2, RZ ;  /* 0x0000000204047827 */ /* 0x000fc800078e02ff */
[----:B0-----:R-:W-:Y:S01]  /*60a0*/  FMUL R33, R16, R70 ;  /* 0x0000004610217220 */ /* 0x001fe20000400000 */
[----:B------:R-:W-:Y:S01]  /*60b0*/  IADD3 R70, R28, -R15, RZ ;  /* 0x8000000f1c467210 */ /* 0x000fe20007ffe0ff */
[----:B------:R-:W-:-:S04]  /*60c0*/  IMAD.HI R19, R18, 0x2, RZ ;  /* 0x0000000212137827 */ /* 0x000fc800078e02ff */
[C---:B------:R-:W-:Y:S01]  /*60d0*/  FMUL R44, R16.reuse, R23 ;  /* 0x00000017102c7220 */ /* 0x040fe20000400000 */
[----:B------:R-:W-:Y:S01]  /*60e0*/  IADD3.X R4, R19, c[0x0][0x17c], R4, P4, P5 ;  /* 0x00005f0013047a10 */ /* 0x000fe200027ea404 */
[----:B------:R-:W-:Y:S02]  /*60f0*/  FMUL R23, R16, R12 ;  /* 0x0000000c10177220 */ /* 0x000fe40000400000 */
[----:B------:R-:W-:Y:S02]  /*6100*/  @!P1 FMUL R6, R6, 16777216 ;  /* 0x4b80000006069820 */ /* 0x000fe40000400000 */
[----:B------:R-:W-:Y:S02]  /*6110*/  @!P1 FMUL R5, R5, 16777216 ;  /* 0x4b80000005059820 */ /* 0x000fe40000400000 */
[----:B------:R-:W-:Y:S02]  /*6120*/  IMAD.MOV.U32 R12, RZ, RZ, 0x3dc6b27f ;  /* 0x3dc6b27fff0c7424 */ /* 0x000fe400078e00ff */
[----:B------:R-:W-:-:S02]  /*6130*/  FADD R70, R70, -1 ;  /* 0xbf80000046467421 */ /* 0x000fc40000000000 */
[----:B------:R-:W-:Y:S02]  /*6140*/  FADD R55, R55, -1 ;  /* 0xbf80000037377421 */ /* 0x000fe40000000000 */
[C---:B-1----:R-:W-:Y:S02]  /*6150*/  FMUL R19, R13.reuse, R6 ;  /* 0x000000060d137220 */ /* 0x042fe40000400000 */
[----:B------:R-:W-:Y:S02]  /*6160*/  FMUL R15, R13, R5 ;  /* 0x000000050d0f7220 */ /* 0x000fe40000400000 */
[-C--:B------:R-:W-:Y:S02]  /*6170*/  FFMA.FTZ R5, R70, R12.reuse, -0.16845393180847167969 ;  /* 0xbe2c7f3046057423 */ /* 0x080fe4000001000c */
[----:B------:R-:W-:Y:S02]  /*6180*/  FFMA.FTZ R6, R55, R12, -0.16845393180847167969 ;  /* 0xbe2c7f3037067423 */ /* 0x000fe4000001000c */
[----:B------:R-:W-:-:S02]  /*6190*/  IMAD.SHL.U32 R21, R125, 0x1000, RZ ;  /* 0x000010007d157824 */ /* 0x000fc400078e00ff */
[----:B------:R-:W-:Y:S02]  /*61a0*/  FFMA.FTZ R5, R70, R5, 0.1716887056827545166 ;  /* 0x3e2fcf2a46057423 */ /* 0x000fe40000010005 */
[----:B------:R-:W-:Y:S01]  /*61b0*/  FFMA.FTZ R6, R55, R6, 0.1716887056827545166 ;  /* 0x3e2fcf2a37067423 */ /* 0x000fe20000010006 */
[----:B------:R-:W-:Y:S01]  /*61c0*/  LOP3.LUT R21, R21, 0x6000, RZ, 0xc0, !PT ;  /* 0x0000600015157812 */ /* 0x000fe200078ec0ff */
[----:B------:R-:W-:Y:S02]  /*61d0*/  @P2 FMUL R11, R11, 0.25 ;  /* 0x3e8000000b0b2820 */ /* 0x000fe40000400000 */
[----:B------:R-:W-:Y:S01]  /*61e0*/  @P2 FMUL R10, R10, 0.25 ;  /* 0x3e8000000a0a2820 */ /* 0x000fe20000400000 */
[----:B------:R-:W-:Y:S01]  /*61f0*/  LEA R40, R24, R21, 0x4 ;  /* 0x0000001518287211 */ /* 0x000fe200078e20ff */
        /* <DEDUP_REMOVED lines=27> */
[----:B------:R-:W-:Y:S01]  /*63b0*/  @P2 FMUL R60, R60, 0.25 ;  /* 0x3e8000003c3c2820 */ /* 0x000fe20000400000 */
[----:B------:R-:W-:Y:S01]  /*63c0*/  ISETP.GE.U32.AND P2, PT, R28, 0x7f800000, PT ;  /* 0x7f8000001c00780c */ /* 0x000fe20003f46070 */
[----:B------:R-:W-:Y:S02]  /*63d0*/  @!P3 FMUL R79, R79, 16777216 ;  /* 0x4b8000004f4fb820 */ /* 0x000fe40000400000 */
[----:B------:R-:W-:Y:S02]  /*63e0*/  @!P3 FMUL R74, R74, 16777216 ;  /* 0x4b8000004a4ab820 */ /* 0x000fe40000400000 */
[----:B------:R-:W-:Y:S02]  /*63f0*/  @!P3 FMUL R71, R71, 16777216 ;  /* 0x4b8000004747b820 */ /* 0x000fe40000400000 */
[----:B------:R-:W-:-:S02]  /*6400*/  @!P3 FMUL R66, R66, 16777216 ;  /* 0x4b8000004242b820 */ /* 0x000fc40000400000 */
[----:B------:R-:W-:Y:S02]  /*6410*/  @!P3 FMUL R63, R63, 16777216 ;  /* 0x4b8000003f3fb820 */ /* 0x000fe40000400000 */
[----:B------:R-:W-:Y:S02]  /*6420*/  @!P3 FMUL R58, R58, 16777216 ;  /* 0x4b8000003a3ab820 */ /* 0x000fe40000400000 */
[----:B------:R-:W-:Y:S02]  /*6430*/  FFMA.FTZ R5, R70, R5, -0.17900948226451873779 ;  /* 0xbe374e4346057423 */ /* 0x000fe40000010005 */
[----:B------:R-:W-:Y:S02]  /*6440*/  FFMA.FTZ R6, R55, R6, -0.17900948226451873779 ;  /* 0xbe374e4337067423 */ /* 0x000fe40000010006 */
[----:B------:R-:W-:Y:S02]  /*6450*/  @!P3 FMUL R115, R115, 16777216 ;  /* 0x4b8000007373b820 */ /* 0x000fe40000400000 */
[----:B------:R-:W-:-:S02]  /*6460*/  @!P3 FMUL R111, R111, 16777216 ;  /* 0x4b8000006f6fb820 */ /* 0x000fc40000400000 */
[----:B------:R-:W-:Y:S02]  /*6470*/  @!P3 FMUL R110, R110, 16777216 ;  /* 0x4b8000006e6eb820 */ /* 0x000fe40000400000 */
[----:B------:R-:W-:Y:S02]  /*6480*/  @!P3 FMUL R107, R107, 16777216 ;  /* 0x4b8000006b6bb820 */ /* 0x000fe40000400000 */
[----:B------:R-:W-:Y:S02]  /*6490*/  @!P3 FMUL R106, R106, 16777216 ;  /* 0x4b8000006a6ab820 */ /* 0x000fe40000400000 */
[----:B------:R-:W-:Y:S02]  /*64a0*/  @!P3 FMUL R103, R103, 16777216 ;  /* 0x4b8000006767b820 */ /* 0x000fe40000400000 */
        /* <DEDUP_REMOVED lines=16> */
[----:B------:R-:W-:Y:S01]  /*65b0*/  @!P3 FMUL R122, R122, 16777216 ;  /* 0x4b8000007a7ab820 */ /* 0x000fe20000400000 */
[----:B------:R-:W-:Y:S01]  /*65c0*/  ISETP.GE.U32.AND P3, PT, R49, 0x7f800000, PT ;  /* 0x7f8000003100780c */ /* 0x000fe20003f66070 */
        /* <DEDUP_REMOVED lines=30> */
[----:B------:R-:W-:Y:S01]  /*67b0*/  FSETP.NEU.AND P1, PT, R28, RZ, PT ;  /* 0x000000ff1c00720b */ /* 0x000fe20003f2d000 */
[C---:B------:R-:W-:Y:S02]  /*67c0*/  FMUL R32, R16.reuse, R79 ;  /* 0x0000004f10207220 */ /* 0x040fe40000400000 */
[C---:B------:R-:W-:Y:S02]  /*67d0*/  FMUL R22, R16.reuse, R74 ;  /* 0x0000004a10167220 */ /* 0x040fe40000400000 */
[----:B------:R-:W-:-:S02]  /*67e0*/  FMUL R34, R16, R71 ;  /* 0x0000004710227220 */ /* 0x000fc40000400000 */
[----:B------:R-:W-:Y:S01]  /*67f0*/  FMUL R21, R16, R66 ;  /* 0x0000004210157220 */ /* 0x000fe20000400000 */
[----:B------:R-:W-:Y:S01]  /*6800*/  F2FP.PACK_AB R22, R22, R33 ;  /* 0x000000211616723e */ /* 0x000fe200000000ff */
[C---:B------:R-:W-:Y:S02]  /*6810*/  FMUL R52, R16.reuse, R63 ;  /* 0x0000003f10347220 */ /* 0x040fe40000400000 */
[----:B------:R-:W-:Y:S02]  /*6820*/  FMUL R20, R16, R58 ;  /* 0x0000003a10147220 */ /* 0x000fe40000400000 */
[----:B------:R-:W-:Y:S02]  /*6830*/  FFMA.FTZ R5, R70, R5, 0.20512372255325317383 ;  /* 0x3e520bf446057423 */ /* 0x000fe40000010005 */
[----:B------:R-:W-:Y:S02]  /*6840*/  FFMA.FTZ R6, R55, R6, 0.20512372255325317383 ;  /* 0x3e520bf437067423 */ /* 0x000fe40000010006 */
[----:B------:R-:W-:-:S02]  /*6850*/  FFMA.FTZ R30, R17, 1.1920928955078125e-07, R30 ;  /* 0x34000000111e7823 */ /* 0x000fc4000001001e */
[C---:B------:R-:W-:Y:S02]  /*6860*/  FMUL R39, R16.reuse, R115 ;  /* 0x0000007310277220 */ /* 0x040fe40000400000 */
[C---:B------:R-:W-:Y:S02]  /*6870*/  FMUL R42, R16.reuse, R111 ;  /* 0x0000006f102a7220 */ /* 0x040fe40000400000 */
[C---:B------:R-:W-:Y:S02]  /*6880*/  FMUL R27, R16.reuse, R110 ;  /* 0x0000006e101b7220 */ /* 0x040fe40000400000 */
[C---:B------:R-:W-:Y:S01]  /*6890*/  FMUL R38, R16.reuse, R107 ;  /* 0x0000006b10267220 */ /* 0x040fe20000400000 */
[----:B------:R-:W-:Y:S01]  /*68a0*/  F2FP.PACK_AB R39, R39, R42 ;  /* 0x0000002a2727723e */ /* 0x000fe200000000ff */
[----:B------:R-:W-:Y:S01]  /*68b0*/  FMUL R26, R16, R106 ;  /* 0x0000006a101a7220 */ /* 0x000fe20000400000 */
[----:B------:R-:W-:Y:S01]  /*68c0*/  F2FP.PACK_AB R27, R44, R27 ;  /* 0x0000001b2c1b723e */ /* 0x000fe200000000ff */
[----:B------:R-:W-:-:S02]  /*68d0*/  FMUL R43, R16, R103 ;  /* 0x00000067102b7220 */ /* 0x000fc40000400000 */
[C---:B------:R-:W-:Y:S02]  /*68e0*/  FMUL R45, R16.reuse, R102 ;  /* 0x00000066102d7220 */ /* 0x040fe40000400000 */
[----:B------:R-:W-:Y:S01]  /*68f0*/  FMUL R37, R16, R99 ;  /* 0x0000006310257220 */ /* 0x000fe20000400000 */
[----:B------:R-:W-:Y:S01]  /*6900*/  F2FP.PACK_AB R38, R38, R43 ;  /* 0x0000002b2626723e */ /* 0x000fe200000000ff */
[----:B------:R-:W-:Y:S01]  /*6910*/  FMUL R25, R16, R98 ;  /* 0x0000006210197220 */ /* 0x000fe20000400000 */
[----:B------:R-:W-:Y:S01]  /*6920*/  F2FP.PACK_AB R26, R26, R45 ;  /* 0x0000002d1a1a723e */ /* 0x000fe200000000ff */
[C---:B------:R-:W-:Y:S02]  /*6930*/  FMUL R46, R16.reuse, R46 ;  /* 0x0000002e102e7220 */ /* 0x040fe40000400000 */
[C---:B------:R-:W-:Y:S02]  /*6940*/  FMUL R48, R16.reuse, R48 ;  /* 0x0000003010307220 */ /* 0x040fe40000400000 */
[C---:B------:R-:W-:Y:S01]  /*6950*/  FMUL R36, R16.reuse, R91 ;  /* 0x0000005b10247220 */ /* 0x040fe20000400000 */
[----:B------:R-:W-:Y:S01]  /*6960*/  F2FP.PACK_AB R37, R37, R46 ;  /* 0x0000002e2525723e */ /* 0x000fe200000000ff */
[C---:B------:R-:W-:Y:S01]  /*6970*/  FMUL R24, R16.reuse, R90 ;  /* 0x0000005a10187220 */ /* 0x040fe20000400000 */
[----:B------:R-:W-:Y:S01]  /*6980*/  F2FP.PACK_AB R25, R25, R48 ;  /* 0x000000301919723e */ /* 0x000fe200000000ff */
[----:B------:R-:W-:-:S02]  /*6990*/  FMUL R47, R16, R47 ;  /* 0x0000002f102f7220 */ /* 0x000fc40000400000 */
[C---:B------:R-:W-:Y:S02]  /*69a0*/  FMUL R7, R16.reuse, R7 ;  /* 0x0000000710077220 */ /* 0x040fe40000400000 */
[----:B------:R-:W-:Y:S01]  /*69b0*/  FMUL R31, R16, R31 ;  /* 0x0000001f101f7220 */ /* 0x000fe20000400000 */
[----:B------:R-:W-:Y:S01]  /*69c0*/  F2FP.PACK_AB R36, R36, R47 ;  /* 0x0000002f2424723e */ /* 0x000fe200000000ff */
[----:B------:R-:W-:Y:S01]  /*69d0*/  FMUL R78, R16, R78 ;  /* 0x0000004e104e7220 */ /* 0x000fe20000400000 */
[----:B------:R-:W-:Y:S01]  /*69e0*/  F2FP.PACK_AB R24, R24, R7 ;  /* 0x000000071818723e */ /* 0x000fe200000000ff */
[C---:B------:R-:W-:Y:S01]  /*69f0*/  FMUL R75, R16.reuse, R75 ;  /* 0x0000004b104b7220 */ /* 0x040fe20000400000 */
[----:B------:R-:W-:Y:S01]  /*6a00*/  MOV R7, c[0x0][0x1c8] ;  /* 0x0000720000077a02 */ /* 0x000fe20000000f00 */
[C---:B------:R-:W-:Y:S01]  /*6a10*/  FMUL R67, R16.reuse, R67 ;  /* 0x0000004310437220 */ /* 0x040fe20000400000 */
[----:B------:R-:W-:Y:S01]  /*6a20*/  F2FP.PACK_AB R23, R23, R78 ;  /* 0x0000004e1717723e */ /* 0x000fe200000000ff */
[----:B------:R-:W-:-:S02]  /*6a30*/  FMUL R62, R16, R62 ;  /* 0x0000003e103e7220 */ /* 0x000fc40000400000 */
[C---:B------:R-:W-:Y:S02]  /*6a40*/  FMUL R59, R16.reuse, R59 ;  /* 0x0000003b103b7220 */ /* 0x040fe40000400000 */
[C---:B------:R-:W-:Y:S01]  /*6a50*/  FMUL R58, R16.reuse, R123 ;  /* 0x0000007b103a7220 */ /* 0x040fe20000400000 */
[----:B------:R-:W-:Y:S01]  /*6a60*/  F2FP.PACK_AB R21, R21, R62 ;  /* 0x0000003e1515723e */ /* 0x000fe200000000ff */
[----:B------:R-:W-:Y:S02]  /*6a70*/  FMUL R63, R16, R122 ;  /* 0x0000007a103f7220 */ /* 0x000fe40000400000 */
[C---:B------:R-:W-:Y:S02]  /*6a80*/  FMUL R66, R13.reuse, R11 ;  /* 0x0000000b0d427220 */ /* 0x040fe40000400000 */
[C---:B------:R-:W-:Y:S01]  /*6a90*/  FMUL R71, R13.reuse, R10 ;  /* 0x0000000a0d477220 */ /* 0x040fe20000400000 */
[----:B------:R-:W-:Y:S01]  /*6aa0*/  F2FP.PACK_AB R20, R20, R63 ;  /* 0x0000003f1414723e */ /* 0x000fe200000000ff */
[----:B------:R-:W-:-:S02]  /*6ab0*/  FMUL R74, R13, R9 ;  /* 0x000000090d4a7220 */ /* 0x000fc40000400000 */
[C---:B------:R-:W-:Y:S02]  /*6ac0*/  FMUL R79, R13.reuse, R8 ;  /* 0x000000080d4f7220 */ /* 0x040fe40000400000 */
[C---:B------:R-:W-:Y:S01]  /*6ad0*/  FMUL R35, R13.reuse, R113 ;  /* 0x000000710d237220 */ /* 0x040fe20000400000 */
[----:B------:R-:W-:Y:S01]  /*6ae0*/  STS.128 [R41+0x80], R20 ;  /* 0x0000801429007388 */ /* 0x000fe20000000c00 */
[C---:B------:R-:W-:Y:S02]  /*6af0*/  FMUL R112, R13.reuse, R112 ;  /* 0x000000700d707220 */ /* 0x040fe40000400000 */
[C---:B------:R-:W-:Y:S02]  /*6b00*/  FMUL R50, R13.reuse, R109 ;  /* 0x0000006d0d327220 */ /* 0x040fe40000400000 */
[C---:B------:R-:W-:Y:S02]  /*6b10*/  FMUL R51, R13.reuse, R108 ;  /* 0x0000006c0d337220 */ /* 0x040fe40000400000 */
[----:B------:R-:W-:Y:S01]  /*6b20*/  FMUL R105, R13, R105 ;  /* 0x000000690d697220 */ /* 0x000fe20000400000 */
[----:B------:R-:W-:Y:S01]  /*6b30*/  F2FP.PACK_AB R35, R35, R50 ;  /* 0x000000322323723e */ /* 0x000fe200000000ff */
[----:B------:R-:W-:-:S02]  /*6b40*/  FMUL R104, R13, R104 ;  /* 0x000000680d687220 */ /* 0x000fc40000400000 */
[C---:B------:R-:W-:Y:S02]  /*6b50*/  FMUL R54, R13.reuse, R101 ;  /* 0x000000650d367220 */ /* 0x040fe40000400000 */
        /* <DEDUP_REMOVED lines=8> */
[----:B------:R-:W-:Y:S01]  /*6be0*/  FMUL R18, R13, R73 ;  /* 0x000000490d127220 */ /* 0x000fe20000400000 */
[----:B------:R-:W-:Y:S01]  /*6bf0*/  F2FP.PACK_AB R19, R19, R8 ;  /* 0x000000081313723e */ /* 0x000fe200000000ff */
[----:B------:R-:W-:Y:S01]  /*6c00*/  FMUL R14, R13, R72 ;  /* 0x000000480d0e7220 */ /* 0x000fe20000400000 */
[----:B------:R-:W-:Y:S01]  /*6c10*/  F2FP.PACK_AB R15, R15, R76 ;  /* 0x0000004c0f0f723e */ /* 0x000fe200000000ff */
[----:B------:R-:W-:Y:S01]  /*6c20*/  FMUL R69, R13, R69 ;  /* 0x000000450d457220 */ /* 0x000fe20000400000 */
[----:B------:R-:W-:Y:S01]  /*6c30*/  F2FP.PACK_AB R8, R59, R58 ;  /* 0x0000003a3b08723e */ /* 0x000fe200000000ff */
[----:B------:R-:W-:-:S02]  /*6c40*/  FMUL R9, R13, R68 ;  /* 0x000000440d097220 */ /* 0x000fc40000400000 */
[C---:B------:R-:W-:Y:S01]  /*6c50*/  FMUL R17, R13.reuse, R65 ;  /* 0x000000410d117220 */ /* 0x040fe20000400000 */
[----:B------:R-:W-:Y:S01]  /*6c60*/  F2FP.PACK_AB R18, R18, R69 ;  /* 0x000000451212723e */ /* 0x000fe200000000ff */
[C---:B------:R-:W-:Y:S01]  /*6c70*/  FMUL R64, R13.reuse, R64 ;  /* 0x000000400d407220 */ /* 0x040fe20000400000 */
[----:B------:R-:W-:Y:S01]  /*6c80*/  F2FP.PACK_AB R14, R14, R9 ;  /* 0x000000090e0e723e */ /* 0x000fe200000000ff */
[----:B------:R-:W-:Y:S01]  /*6c90*/  FMUL R10, R13, R61 ;  /* 0x0000003d0d0a7220 */ /* 0x000fe20000400000 */
[----:B------:R-:W-:Y:S01]  /*6ca0*/  F2FP.PACK_AB R9, R67, R52 ;  /* 0x000000344309723e */ /* 0x000fe200000000ff */
[C---:B------:R-:W-:Y:S01]  /*6cb0*/  FMUL R16, R13.reuse, R57 ;  /* 0x000000390d107220 */ /* 0x040fe20000400000 */
[----:B------:R-:W-:Y:S01]  /*6cc0*/  LOP3.LUT R52, R40, 0x20, RZ, 0x3c, !PT ;  /* 0x0000002028347812 */ /* 0x000fe200078e3cff */
[----:B------:R-:W-:Y:S01]  /*6cd0*/  FMUL R12, R13, R56 ;  /* 0x000000380d0c7220 */ /* 0x000fe20000400000 */
[----:B------:R-:W-:Y:S01]  /*6ce0*/  F2FP.PACK_AB R17, R17, R10 ;  /* 0x0000000a1111723e */ /* 0x000fe200000000ff */
[----:B------:R-:W-:Y:S01]  /*6cf0*/  FMUL R11, R13, R120 ;  /* 0x000000780d0b7220 */ /* 0x000fe20000400000 */
[----:B------:R-:W-:Y:S01]  /*6d00*/  F2FP.PACK_AB R10, R75, R34 ;  /* 0x000000224b0a723e */ /* 0x000fe200000000ff */
[----:B------:R-:W-:Y:S01]  /*6d10*/  FMUL R121, R13, R121 ;  /* 0x000000790d797220 */ /* 0x000fe20000400000 */
[----:B------:R-:W-:Y:S01]  /*6d20*/  F2FP.PACK_AB R34, R105, R54 ;  /* 0x000000366922723e */ /* 0x000fe200000000ff */
[----:B------:R-:W-:Y:S01]  /*6d30*/  FMUL R13, R13, R60 ;  /* 0x0000003c0d0d7220 */ /* 0x000fe20000400000 */
[----:B------:R-:W-:Y:S01]  /*6d40*/  F2FP.PACK_AB R12, R12, R11 ;  /* 0x0000000b0c0c723e */ /* 0x000fe200000000ff */
[----:B------:R-:W-:Y:S01]  /*6d50*/  FFMA.FTZ R5, R70, R5, -0.24046532809734344482 ;  /* 0xbe763c8b46057423 */ /* 0x000fe20000010005 */
[----:B------:R-:W-:Y:S01]  /*6d60*/  F2FP.PACK_AB R16, R16, R121 ;  /* 0x000000791010723e */ /* 0x000fe200000000ff */
[----:B------:R-:W-:Y:S01]  /*6d70*/  FFMA.FTZ R6, R55, R6, -0.24046532809734344482 ;  /* 0xbe763c8b37067423 */ /* 0x000fe20000010006 */
[----:B------:R-:W-:Y:S01]  /*6d80*/  F2FP.PACK_AB R13, R64, R13 ;  /* 0x0000000d400d723e */ /* 0x000fe200000000ff */
[C---:B------:R-:W-:Y:S01]  /*6d90*/  FFMA.FTZ R5, R70.reuse, R5, 0.28857114911079406738 ;  /* 0x3e93bf9946057423 */ /* 0x040fe20000010005 */
[----:B------:R-:W-:Y:S01]  /*6da0*/  F2FP.PACK_AB R11, R31, R32 ;  /* 0x000000201f0b723e */ /* 0x000fe200000000ff */
[C---:B------:R-:W-:Y:S01]  /*6db0*/  FFMA.FTZ R6, R55.reuse, R6, 0.28857114911079406738 ;  /* 0x3e93bf9937067423 */ /* 0x040fe20000010006 */
[----:B------:R-:W-:Y:S01]  /*6dc0*/  STS.128 [R41+0x1000], R16 ;  /* 0x0010001029007388 */ /* 0x000fe20000000c00 */
[----:B------:R-:W-:Y:S01]  /*6dd0*/  FFMA.FTZ R5, R70, R5, -0.36067417263984680176 ;  /* 0xbeb8aa4946057423 */ /* 0x000fe20000010005 */
[----:B------:R-:W-:Y:S01]  /*6de0*/  F2FP.PACK_AB R31, R112, R51 ;  /* 0x00000033701f723e */ /* 0x000fe200000000ff */
[C---:B------:R-:W-:Y:S01]  /*6df0*/  FFMA.FTZ R6, R55.reuse, R6, -0.36067417263984680176 ;  /* 0xbeb8aa4937067423 */ /* 0x040fe20000010006 */
[----:B------:R0:W-:Y:S01]  /*6e00*/  STS.128 [R41], R12 ;  /* 0x0000000c29007388 */ /* 0x0001e20000000c00 */
[----:B------:R-:W-:Y:S01]  /*6e10*/  FFMA.FTZ R5, R70, R5, 0.48089820146560668945 ;  /* 0x3ef6384a46057423 */ /* 0x000fe20000010005 */
[----:B------:R-:W-:Y:S01]  /*6e20*/  LOP3.LUT R51, R40, 0x40, RZ, 0x3c, !PT ;  /* 0x0000004028337812 */ /* 0x000fe200078e3cff */
[C---:B------:R-:W-:Y:S01]  /*6e30*/  FFMA.FTZ R6, R55.reuse, R6, 0.48089820146560668945 ;  /* 0x3ef6384a37067423 */ /* 0x040fe20000010006 */
[----:B------:R-:W-:Y:S01]  /*6e40*/  STS.128 [R41+0x1080], R8 ;  /* 0x0010800829007388 */ /* 0x000fe20000000c00 */
[----:B------:R-:W-:Y:S01]  /*6e50*/  FFMA.FTZ R5, R70, R5, -0.72134751081466674805 ;  /* 0xbf38aa3b46057423 */ /* 0x000fe20000010005 */
[----:B------:R-:W-:Y:S01]  /*6e60*/  LOP3.LUT R60, R40, 0x60, RZ, 0x3c, !PT ;  /* 0x00000060283c7812 */ /* 0x000fe200078e3cff */
[----:B------:R-:W-:Y:S01]  /*6e70*/  FFMA.FTZ R6, R55, R6, -0.72134751081466674805 ;  /* 0xbf38aa3b37067423 */ /* 0x000fe20000010006 */
[----:B------:R-:W-:Y:S01]  /*6e80*/  BAR.SYNC.DEFER_BLOCKING 0x0 ;  /* 0x0000000000007b1d */ /* 0x000fe20000010000 */
[----:B------:R-:W-:Y:S01]  /*6e90*/  FMUL R5, R70, R5 ;  /* 0x0000000546057220 */ /* 0x000fe20000400000 */
[----:B------:R-:W-:Y:S01]  /*6ea0*/  F2FP.PACK_AB R32, R89, R74 ;  /* 0x0000004a5920723e */ /* 0x000fe200000000ff */
[----:B------:R-:W-:-:S02]  /*6eb0*/  FMUL R6, R55, R6 ;  /* 0x0000000637067220 */ /* 0x000fc40000400000 */
[C---:B------:R-:W-:Y:S02]  /*6ec0*/  FMUL R5, R70.reuse, R5 ;  /* 0x0000000546057220 */ /* 0x040fe40000400000 */
[C---:B------:R-:W-:Y:S01]  /*6ed0*/  FMUL R6, R55.reuse, R6 ;  /* 0x0000000637067220 */ /* 0x040fe20000400000 */
[----:B0-----:R-:W-:Y:S01]  /*6ee0*/  @P2 MOV R13, 0x7f800000 ;  /* 0x7f800000000d2802 */ /* 0x001fe20000000f00 */
[----:B------:R-:W-:Y:S02]  /*6ef0*/  FFMA.FTZ R5, R70, 1.4426950216293334961, R5 ;  /* 0x3fb8aa3b46057823 */ /* 0x000fe40000010005 */
[----:B------:R-:W-:Y:S02]  /*6f00*/  FFMA.FTZ R6, R55, 1.4426950216293334961, R6 ;  /* 0x3fb8aa3b37067823 */ /* 0x000fe40000010006 */
[----:B------:R-:W-:Y:S02]  /*6f10*/  @P3 IMAD.MOV.U32 R12, RZ, RZ, 0x7f800000 ;  /* 0x7f800000ff0c3424 */ /* 0x000fe400078e00ff */
[----:B------:R-:W-:Y:S01]  /*6f20*/  FADD R5, R30, R5 ;  /* 0x000000051e057221 */ /* 0x000fe20000000000 */
[----:B------:R-:W-:Y:S01]  /*6f30*/  F2FP.PACK_AB R30, R104, R53 ;  /* 0x00000035681e723e */ /* 0x000fe200000000ff */
[----:B------:R-:W-:Y:S01]  /*6f40*/  FADD R6, R29, R6 ;  /* 0x000000061d067221 */ /* 0x000fe20000000000 */
[----:B------:R-:W-:Y:S01]  /*6f50*/  F2FP.PACK_AB R29, R96, R71 ;  /* 0x00000047601d723e */ /* 0x000fe200000000ff */
[----:B------:R-:W-:Y:S01]  /*6f60*/  @P2 FFMA.FTZ R5, R28, R13, +INF ;  /* 0x7f8000001c052423 */ /* 0x000fe2000001000d */
[C---:B------:R-:W-:Y:S01]  /*6f70*/  FSETP.NEU.AND P2, PT, R49.reuse, RZ, PT ;  /* 0x000000ff3100720b */ /* 0x040fe20003f4d000 */
[----:B------:R-:W-:Y:S01]  /*6f80*/  @P3 FFMA.FTZ R6, R49, R12, +INF ;  /* 0x7f80000031063423 */ /* 0x000fe2000001000c */
[----:B------:R-:W-:Y:S01]  /*6f90*/  F2FP.PACK_AB R28, R88, R79 ;  /* 0x0000004f581c723e */ /* 0x000fe200000000ff */
[----:B------:R-:W-:Y:S01]  /*6fa0*/  IMAD R49, R80, c[0x0][0x1c8], RZ ;  /* 0x0000720050317a24 */ /* 0x000fe200078e02ff */
[----:B------:R-:W0:Y:S01]  /*6fb0*/  LDS.128 R16, [R40] ;  /* 0x0000000028107984 */ /* 0x000e220000000c00 */
[----:B------:R-:W-:-:S02]  /*6fc0*/  FSEL R5, R5, -INF , P1 ;  /* 0xff80000005057808 */ /* 0x000fc40000800000 */
[C---:B------:R-:W-:Y:S01]  /*6fd0*/  IMAD R47, R7.reuse, 0x2, R49 ;  /* 0x00000002072f7824 */ /* 0x040fe200078e0231 */
[----:B------:R-:W1:Y:S04]  /*6fe0*/  LDS.128 R8, [R52] ;  /* 0x0000000034087984 */ /* 0x000e680000000c00 */
[----:B------:R-:W2:Y:S04]  /*6ff0*/  LDS.128 R20, [R51] ;  /* 0x0000000033147984 */ /* 0x000ea80000000c00 */
[----:B------:R-:W3:Y:S04]  /*7000*/  LDS.128 R12, [R60] ;  /* 0x000000003c0c7984 */ /* 0x000ee80000000c00 */
[----:B------:R-:W-:Y:S06]  /*7010*/  BAR.SYNC.DEFER_BLOCKING 0x0 ;  /* 0x0000000000007b1d */ /* 0x000fec0000010000 */
[----:B------:R4:W-:Y:S04]  /*7020*/  STS.128 [R41+0x1000], R32 ;  /* 0x0010002029007388 */ /* 0x0009e80000000c00 */
[----:B------:R0:W-:Y:S04]  /*7030*/  STS.128 [R41], R28 ;  /* 0x0000001c29007388 */ /* 0x0001e80000000c00 */
[----:B------:R1:W-:Y:S04]  /*7040*/  STS.128 [R41+0x80], R24 ;  /* 0x0000801829007388 */ /* 0x0003e80000000c00 */
[----:B------:R1:W-:Y:S01]  /*7050*/  STS.128 [R41+0x1080], R36 ;  /* 0x0010802429007388 */ /* 0x0003e20000000c00 */
[----:B----4-:R-:W-:-:S03]  /*7060*/  LEA R33, R7, R47, 0x1 ;  /* 0x0000002f07217211 */ /* 0x010fc600078e08ff */
[----:B------:R-:W-:Y:S01]  /*7070*/  BAR.SYNC.DEFER_BLOCKING 0x0 ;  /* 0x0000000000007b1d */ /* 0x000fe20000010000 */
[-C--:B0-----:R-:W-:Y:S01]  /*7080*/  LEA R28, P3, R49, R114.reuse, 0x1 ;  /* 0x00000072311c7211 */ /* 0x081fe200078608ff */
[----:B------:R-:W-:Y:S01]  /*7090*/  IMAD R35, R7, 0x2, R33 ;  /* 0x0000000207237824 */ /* 0x000fe200078e0221 */
[----:B------:R-:W-:Y:S02]  /*70a0*/  LEA R30, P4, R47, R114, 0x1 ;  /* 0x000000722f1e7211 */ /* 0x000fe400078808ff */
[----:B------:R-:W-:Y:S02]  /*70b0*/  LEA.HI.X.SX32 R29, R49, R4, 0x1, P3 ;  /* 0x00000004311d7211 */ /* 0x000fe400018f0eff */
[----:B------:R-:W-:Y:S02]  /*70c0*/  LEA R43, R7, R35, 0x1 ;  /* 0x00000023072b7211 */ /* 0x000fe400078e08ff */
[----:B------:R-:W-:Y:S02]  /*70d0*/  LEA R32, P3, R33, R114, 0x1 ;  /* 0x0000007221207211 */ /* 0x000fe400078608ff */
[-C--:B------:R-:W-:Y:S01]  /*70e0*/  LEA.HI.X.SX32 R31, R47, R4.reuse, 0x1, P4 ;  /* 0x000000042f1f7211 */ /* 0x080fe200020f0eff */
[----:B------:R-:W-:Y:S01]  /*70f0*/  IMAD R45, R7, 0x2, R43 ;  /* 0x00000002072d7824 */ /* 0x000fe200078e022b */
[----:B------:R-:W-:-:S02]  /*7100*/  LEA.HI.X.SX32 R33, R33, R4, 0x1, P3 ;  /* 0x0000000421217211 */ /* 0x000fc400018f0eff */
[----:B-1----:R-:W-:Y:S02]  /*7110*/  LEA R24, P3, R35, R114, 0x1 ;  /* 0x0000007223187211 */ /* 0x002fe400078608ff */
[----:B------:R-:W-:Y:S02]  /*7120*/  LEA R47, R7, R45, 0x1 ;  /* 0x0000002d072f7211 */ /* 0x000fe400078e08ff */
[----:B------:R-:W-:Y:S02]  /*7130*/  LEA.HI.X.SX32 R25, R35, R4, 0x1, P3 ;  /* 0x0000000423197211 */ /* 0x000fe400018f0eff */
[----:B------:R-:W-:Y:S01]  /*7140*/  LEA R26, P3, R43, R114, 0x1 ;  /* 0x000000722b1a7211 */ /* 0x000fe200078608ff */
[----:B------:R-:W-:Y:S01]  /*7150*/  IMAD R35, R7, 0x2, R47 ;  /* 0x0000000207237824 */ /* 0x000fe200078e022f */
[----:B------:R0:W-:Y:S02]  /*7160*/  STG.E.U16 [R28.64], R16 ;  /* 0x000000101c007986 */ /* 0x0001e4000c101504 */
[----:B------:R-:W-:-:S02]  /*7170*/  LEA.HI.X.SX32 R27, R43, R4, 0x1, P3 ;  /* 0x000000042b1b7211 */ /* 0x000fc400018f0eff */
[C---:B------:R-:W-:Y:S01]  /*7180*/  LEA R37, R7.reuse, R35, 0x1 ;  /* 0x0000002307257211 */ /* 0x040fe200078e08ff */
[----:B------:R1:W-:Y:S04]  /*7190*/  STG.E.U16 [R30.64], R8 ;  /* 0x000000081e007986 */ /* 0x0003e8000c101504 */
[----:B------:R-:W-:Y:S01]  /*71a0*/  IMAD R39, R7, 0x2, R37 ;  /* 0x0000000207277824 */ /* 0x000fe200078e0225 */
[----:B--2---:R-:W-:Y:S01]  /*71b0*/  STG.E.U16 [R32.64], R20 ;  /* 0x0000001420007986 */ /* 0x004fe2000c101504 */
[----:B0-----:R-:W-:-:S03]  /*71c0*/  LEA R28, P4, R45, R114, 0x1 ;  /* 0x000000722d1c7211 */ /* 0x001fc600078808ff */
[----:B------:R-:W-:Y:S01]  /*71d0*/  LEA R41, R7, R39, 0x1 ;  /* 0x0000002707297211 */ /* 0x000fe200078e08ff */
[----:B---3--:R0:W-:Y:S01]  /*71e0*/  STG.E.U16 [R24.64], R12 ;  /* 0x0000000c18007986 */ /* 0x0081e2000c101504 */
[----:B------:R-:W-:Y:S02]  /*71f0*/  LEA.HI.X.SX32 R29, R45, R4, 0x1, P4 ;  /* 0x000000042d1d7211 */ /* 0x000fe400020f0eff */
[----:B------:R-:W-:Y:S01]  /*7200*/  PRMT R16, R16, 0x7632, R16 ;  /* 0x0000763210107816 */ /* 0x000fe20000000010 */
[----:B------:R-:W-:Y:S01]  /*7210*/  IMAD R43, R7, 0x2, R41 ;  /* 0x00000002072b7824 */ /* 0x000fe200078e0229 */
[----:B-1----:R-:W-:Y:S01]  /*7220*/  LEA R30, P4, R35, R114, 0x1 ;  /* 0x00000072231e7211 */ /* 0x002fe200078808ff */
[----:B------:R-:W1:Y:S01]  /*7230*/  LDS.128 R56, [R40] ;  /* 0x0000000028387984 */ /* 0x000e620000000c00 */
[----:B------:R-:W-:Y:S02]  /*7240*/  PRMT R8, R8, 0x7632, R8 ;  /* 0x0000763208087816 */ /* 0x000fe40000000008 */
[----:B------:R-:W-:Y:S01]  /*7250*/  LEA R45, R7, R43, 0x1 ;  /* 0x0000002b072d7211 */ /* 0x000fe200078e08ff */
[----:B------:R2:W-:Y:S01]  /*7260*/  STG.E.U16 [R26.64], R16 ;  /* 0x000000101a007986 */ /* 0x0005e2000c101504 */
[----:B------:R-:W-:-:S02]  /*7270*/  LEA.HI.X.SX32 R31, R35, R4, 0x1, P4 ;  /* 0x00000004231f7211 */ /* 0x000fc400020f0eff */
[C---:B0-----:R-:W-:Y:S01]  /*7280*/  LEA R24, P3, R47.reuse, R114, 0x1 ;  /* 0x000000722f187211 */ /* 0x041fe200078608ff */
[----:B------:R0:W-:Y:S01]  /*7290*/  STG.E.U16 [R28.64], R8 ;  /* 0x000000081c007986 */ /* 0x0001e2000c101504 */
[----:B------:R-:W-:Y:S02]  /*72a0*/  PRMT R12, R20, 0x7632, R12 ;  /* 0x00007632140c7816 */ /* 0x000fe4000000000c */
[----:B------:R-:W-:Y:S01]  /*72b0*/  LEA.HI.X.SX32 R25, R47, R4, 0x1, P3 ;  /* 0x000000042f197211 */ /* 0x000fe200018f0eff */
[----:B------:R-:W-:Y:S01]  /*72c0*/  IMAD R47, R7, 0x2, R45 ;  /* 0x00000002072f7824 */ /* 0x000fe200078e022d */
[-C--:B------:R-:W-:Y:S02]  /*72d0*/  LEA R32, P4, R41, R114.reuse, 0x1 ;  /* 0x0000007229207211 */ /* 0x080fe400078808ff */
[----:B------:R-:W-:Y:S01]  /*72e0*/  PRMT R20, R12, 0x7632, R20 ;  /* 0x000076320c147816 */ /* 0x000fe20000000014 */
[----:B------:R3:W-:Y:S01]  /*72f0*/  STG.E.U16 [R24.64], R12 ;  /* 0x0000000c18007986 */ /* 0x0007e2000c101504 */
[----:B--2---:R-:W-:-:S02]  /*7300*/  LEA R26, P3, R37, R114, 0x1 ;  /* 0x00000072251a7211 */ /* 0x004fc400078608ff */
[----:B------:R-:W-:Y:S01]  /*7310*/  LEA R35, R7, R47, 0x1 ;  /* 0x0000002f07237211 */ /* 0x000fe200078e08ff */
[----:B------:R2:W-:Y:S01]  /*7320*/  STG.E.U16 [R30.64], R20 ;  /* 0x000000141e007986 */ /* 0x0005e2000c101504 */
[----:B------:R-:W-:Y:S02]  /*7330*/  LEA.HI.X.SX32 R27, R37, R4, 0x1, P3 ;  /* 0x00000004251b7211 */ /* 0x000fe400018f0eff */
[----:B0-----:R-:W-:Y:S01]  /*7340*/  LEA R28, P3, R39, R114, 0x1 ;  /* 0x00000072271c7211 */ /* 0x001fe200078608ff */
[----:B------:R-:W-:Y:S01]  /*7350*/  IMAD R37, R7, 0x2, R35 ;  /* 0x0000000207257824 */ /* 0x000fe200078e0223 */
[-C--:B------:R-:W-:Y:S01]  /*7360*/  LEA.HI.X.SX32 R33, R41, R4.reuse, 0x1, P4 ;  /* 0x0000000429217211 */ /* 0x080fe200020f0eff */
[----:B------:R0:W-:Y:S01]  /*7370*/  STG.E.U16 [R26.64], R17 ;  /* 0x000000111a007986 */ /* 0x0001e2000c101504 */
[----:B------:R-:W-:Y:S02]  /*7380*/  LEA.HI.X.SX32 R29, R39, R4, 0x1, P3 ;  /* 0x00000004271d7211 */ /* 0x000fe400018f0eff */
[----:B------:R-:W-:-:S02]  /*7390*/  LEA R49, R7, R37, 0x1 ;  /* 0x0000002507317211 */ /* 0x000fc400078e08ff */
[-C--:B---3--:R-:W-:Y:S01]  /*73a0*/  LEA R24, P3, R43, R114.reuse, 0x1 ;  /* 0x000000722b187211 */ /* 0x088fe200078608ff */
[----:B------:R3:W-:Y:S01]  /*73b0*/  STG.E.U16 [R28.64], R9 ;  /* 0x000000091c007986 */ /* 0x0007e2000c101504 */
[----:B------:R-:W-:Y:S01]  /*73c0*/  LEA R16, P4, R47, R114, 0x1 ;  /* 0x000000722f107211 */ /* 0x000fe200078808ff */
[----:B------:R-:W-:Y:S01]  /*73d0*/  IMAD R39, R7, 0x2, R49 ;  /* 0x0000000207277824 */ /* 0x000fe200078e0231 */
[----:B------:R-:W-:Y:S01]  /*73e0*/  LEA.HI.X.SX32 R25, R43, R4, 0x1, P3 ;  /* 0x000000042b197211 */ /* 0x000fe200018f0eff */
[----:B------:R4:W-:Y:S01]  /*73f0*/  STG.E.U16 [R32.64], R21 ;  /* 0x0000001520007986 */ /* 0x0009e2000c101504 */
[----:B--2---:R-:W-:Y:S02]  /*7400*/  LEA R30, P3, R45, R114, 0x1 ;  /* 0x000000722d1e7211 */ /* 0x004fe400078608ff */
[----:B------:R-:W-:Y:S01]  /*7410*/  LEA R41, R7, R39, 0x1 ;  /* 0x0000002707297211 */ /* 0x000fe200078e08ff */
[----:B------:R-:W-:Y:S01]  /*7420*/  STG.E.U16 [R24.64], R13 ;  /* 0x0000000d18007986 */ /* 0x000fe2000c101504 */
[----:B------:R-:W-:-:S02]  /*7430*/  LEA.HI.X.SX32 R31, R45, R4, 0x1, P3 ;  /* 0x000000042d1f7211 */ /* 0x000fc400018f0eff */
[----:B------:R-:W-:Y:S01]  /*7440*/  PRMT R20, R17, 0x7632, R20 ;  /* 0x0000763211147816 */ /* 0x000fe20000000014 */
[----:B------:R-:W-:Y:S01]  /*7450*/  IMAD R43, R7, 0x2, R41 ;  /* 0x00000002072b7824 */ /* 0x000fe200078e0229 */
[----:B0-----:R-:W-:Y:S02]  /*7460*/  LEA.HI.X.SX32 R17, R47, R4, 0x1, P4 ;  /* 0x000000042f117211 */ /* 0x001fe400020f0eff */
[----:B---3--:R-:W-:Y:S01]  /*7470*/  PRMT R9, R9, 0x7632, R9 ;  /* 0x0000763209097816 */ /* 0x008fe20000000009 */
[----:B------:R-:W-:Y:S01]  /*7480*/  STG.E.U16 [R30.64], R20 ;  /* 0x000000141e007986 */ /* 0x000fe2000c101504 */
[----:B------:R-:W-:Y:S02]  /*7490*/  LEA R53, R7, R43, 0x1 ;  /* 0x0000002b07357211 */ /* 0x000fe400078e08ff */
[-C--:B------:R-:W-:Y:S01]  /*74a0*/  LEA R8, P3, R35, R114.reuse, 0x1 ;  /* 0x0000007223087211 */ /* 0x080fe200078608ff */
[----:B------:R0:W-:Y:S01]  /*74b0*/  STG.E.U16 [R16.64], R9 ;  /* 0x0000000910007986 */ /* 0x0001e2000c101504 */
[----:B------:R-:W-:Y:S01]  /*74c0*/  LEA R12, P4, R37, R114, 0x1 ;  /* 0x00000072250c7211 */ /* 0x000fe200078808ff */
[----:B------:R-:W-:Y:S01]  /*74d0*/  IMAD R27, R7, 0x2, R53 ;  /* 0x00000002071b7824 */ /* 0x000fe200078e0235 */
[----:B----4-:R-:W-:Y:S01]  /*74e0*/  PRMT R21, R21, 0x7632, R21 ;  /* 0x0000763215157816 */ /* 0x010fe20000000015 */
[----:B------:R-:W-:Y:S03]  /*74f0*/  LDS.128 R44, [R60] ;  /* 0x000000003c2c7984 */ /* 0x000fe60000000c00 */
[----:B------:R-:W-:-:S05]  /*7500*/  LEA R29, R7, R27, 0x1 ;  /* 0x0000001b071d7211 */ /* 0x000fca00078e08ff */
[----:B------:R-:W-:Y:S01]  /*7510*/  IMAD R33, R7, 0x2, R29 ;  /* 0x0000000207217824 */ /* 0x000fe200078e021d */
[-C--:B0-----:R-:W-:Y:S02]  /*7520*/  LEA.HI.X.SX32 R9, R35, R4.reuse, 0x1, P3 ;  /* 0x0000000423097211 */ /* 0x081fe400018f0eff */
[----:B------:R-:W-:Y:S02]  /*7530*/  PRMT R17, R13, 0x7632, R17 ;  /* 0x000076320d117816 */ /* 0x000fe40000000011 */
[----:B------:R-:W-:Y:S01]  /*7540*/  LEA R61, R7, R33, 0x1 ;  /* 0x00000021073d7211 */ /* 0x000fe200078e08ff */
[----:B------:R0:W-:Y:S01]  /*7550*/  STG.E.U16 [R8.64], R21 ;  /* 0x0000001508007986 */ /* 0x0001e2000c101504 */
[----:B------:R-:W-:Y:S02]  /*7560*/  LEA.HI.X.SX32 R13, R37, R4, 0x1, P4 ;  /* 0x00000004250d7211 */ /* 0x000fe400020f0eff */
[-C--:B------:R-:W-:Y:S01]  /*7570*/  LEA R20, P3, R49, R114.reuse, 0x1 ;  /* 0x0000007231147211 */ /* 0x080fe200078608ff */
[----:B------:R-:W-:Y:S01]  /*7580*/  IMAD R35, R7, 0x2, R61 ;  /* 0x0000000207237824 */ /* 0x000fe200078e023d */
[----:B------:R-:W-:Y:S01]  /*7590*/  LEA R24, P4, R41, R114, 0x1 ;  /* 0x0000007229187211 */ /* 0x000fe200078808ff */
[----:B------:R2:W-:Y:S03]  /*75a0*/  STG.E.U16 [R12.64], R17 ;  /* 0x000000110c007986 */ /* 0x0005e6000c101504 */
[----:B------:R-:W-:-:S02]  /*75b0*/  LEA R31, R7, R35, 0x1 ;  /* 0x00000023071f7211 */ /* 0x000fc400078e08ff */
[-C--:B------:R-:W-:Y:S02]  /*75c0*/  LEA.HI.X.SX32 R25, R41, R4.reuse, 0x1, P4 ;  /* 0x0000000429197211 */ /* 0x080fe400020f0eff */
[----:B0-----:R-:W-:Y:S01]  /*75d0*/  LEA.HI.X.SX32 R21, R49, R4, 0x1, P3 ;  /* 0x0000000431157211 */ /* 0x001fe200018f0eff */
[----:B------:R-:W-:Y:S01]  /*75e0*/  IMAD R37, R7, 0x2, R31 ;  /* 0x0000000207257824 */ /* 0x000fe200078e021f */
[----:B------:R-:W-:Y:S01]  /*75f0*/  LEA R16, P3, R39, R114, 0x1 ;  /* 0x0000007227107211 */ /* 0x000fe200078608ff */
[----:B------:R-:W0:Y:S03]  /*7600*/  LDS.128 R48, [R51] ;  /* 0x0000000033307984 */ /* 0x000e260000000c00 */
[----:B------:R-:W-:Y:S01]  /*7610*/  LEA R63, R7, R37, 0x1 ;  /* 0x00000025073f7211 */ /* 0x000fe200078e08ff */
[----:B------:R3:W-:Y:S01]  /*7620*/  STG.E.U16 [R20.64], R18 ;  /* 0x0000001214007986 */ /* 0x0007e2000c101504 */
[----:B--2---:R-:W-:-:S02]  /*7630*/  LEA.HI.X.SX32 R17, R39, R4, 0x1, P3 ;  /* 0x0000000427117211 */ /* 0x004fc400018f0eff */
[----:B------:R-:W-:Y:S01]  /*7640*/  LEA R8, P3, R43, R114, 0x1 ;  /* 0x000000722b087211 */ /* 0x000fe200078608ff */
[----:B------:R-:W-:Y:S02]  /*7650*/  IMAD R39, R7, 0x2, R63 ;  /* 0x0000000207277824 */ /* 0x000fe400078e023f */
[----:B------:R2:W-:Y:S01]  /*7660*/  STG.E.U16 [R16.64], R10 ;  /* 0x0000000a10007986 */ /* 0x0005e2000c101504 */
[----:B------:R-:W-:Y:S02]  /*7670*/  LEA.HI.X.SX32 R9, R43, R4, 0x1, P3 ;  /* 0x000000042b097211 */ /* 0x000fe400018f0eff */
[----:B------:R-:W-:Y:S01]  /*7680*/  LEA R41, R7, R39, 0x1 ;  /* 0x0000002707297211 */ /* 0x000fe200078e08ff */
[----:B------:R4:W-:Y:S01]  /*7690*/  STG.E.U16 [R24.64], R22 ;  /* 0x0000001618007986 */ /* 0x0009e2000c101504 */
[----:B------:R-:W-:Y:S02]  /*76a0*/  LEA R12, P3, R53, R114, 0x1 ;  /* 0x00000072350c7211 */ /* 0x000fe400078608ff */
[----:B---3--:R-:W-:Y:S01]  /*76b0*/  PRMT R18, R18, 0x7632, R18 ;  /* 0x0000763212127816 */ /* 0x008fe20000000012 */
[----:B------:R-:W-:Y:S01]  /*76c0*/  IMAD R43, R7, 0x2, R41 ;  /* 0x00000002072b7824 */ /* 0x000fe200078e0229 */
[----:B------:R-:W-:Y:S01]  /*76d0*/  LEA.HI.X.SX32 R13, R53, R4, 0x1, P3 ;  /* 0x00000004350d7211 */ /* 0x000fe200018f0eff */
[----:B------:R3:W-:Y:S01]  /*76e0*/  STG.E.U16 [R8.64], R14 ;  /* 0x0000000e08007986 */ /* 0x0007e2000c101504 */
[----:B------:R-:W-:-:S02]  /*76f0*/  LEA R20, P4, R27, R114, 0x1 ;  /* 0x000000721b147211 */ /* 0x000fc400078808ff */
[----:B------:R-:W-:Y:S01]  /*7700*/  LEA R65, R7, R43, 0x1 ;  /* 0x0000002b07417211 */ /* 0x000fe200078e08ff */
[----:B------:R1:W-:Y:S01]  /*7710*/  STG.E.U16 [R12.64], R18 ;  /* 0x000000120c007986 */ /* 0x0003e2000c101504 */
[----:B------:R-:W-:Y:S02]  /*7720*/  LEA.HI.X.SX32 R21, R27, R4, 0x1, P4 ;  /* 0x000000041b157211 */ /* 0x000fe400020f0eff */
[----:B--2---:R-:W-:Y:S01]  /*7730*/  PRMT R10, R10, 0x7632, R10 ;  /* 0x000076320a0a7816 */ /* 0x004fe2000000000a */
[----:B------:R-:W-:Y:S01]  /*7740*/  IMAD R67, R7, 0x2, R65 ;  /* 0x0000000207437824 */ /* 0x000fe200078e0241 */
[-C--:B----4-:R-:W-:Y:S01]  /*7750*/  LEA R24, P5, R31, R114.reuse, 0x1 ;  /* 0x000000721f187211 */ /* 0x090fe200078a08ff */
[----:B------:R-:W2:Y:S01]  /*7760*/  LDS.128 R52, [R52] ;  /* 0x0000000034347984 */ /* 0x000ea20000000c00 */
[----:B------:R-:W-:Y:S02]  /*7770*/  PRMT R22, R22, 0x7632, R22 ;  /* 0x0000763216167816 */ /* 0x000fe40000000016 */
[----:B------:R-:W-:Y:S01]  /*7780*/  LEA R69, R7, R67, 0x1 ;  /* 0x0000004307457211 */ /* 0x000fe200078e08ff */
[----:B------:R4:W-:Y:S01]  /*7790*/  STG.E.U16 [R20.64], R10 ;  /* 0x0000000a14007986 */ /* 0x0009e2000c101504 */
[----:B---3--:R-:W-:-:S02]  /*77a0*/  LEA R8, P3, R29, R114, 0x1 ;  /* 0x000000721d087211 */ /* 0x008fc400078608ff */
[----:B-1----:R-:W-:Y:S01]  /*77b0*/  LEA R12, P4, R33, R114, 0x1 ;  /* 0x00000072210c7211 */ /* 0x002fe200078808ff */
[----:B------:R-:W-:Y:S01]  /*77c0*/  IMAD R71, R7, 0x2, R69 ;  /* 0x0000000207477824 */ /* 0x000fe200078e0245 */
[-C--:B------:R-:W-:Y:S02]  /*77d0*/  LEA.HI.X.SX32 R9, R29, R4.reuse, 0x1, P3 ;  /* 0x000000041d097211 */ /* 0x080fe400018f0eff */
[----:B------:R-:W-:Y:S02]  /*77e0*/  LEA.HI.X.SX32 R13, R33, R4, 0x1, P4 ;  /* 0x00000004210d7211 */ /* 0x000fe400020f0eff */
[----:B------:R-:W-:Y:S01]  /*77f0*/  LEA R73, R7, R71, 0x1 ;  /* 0x0000004707497211 */ /* 0x000fe200078e08ff */
[----:B------:R1:W-:Y:S01]  /*7800*/  STG.E.U16 [R8.64], R22 ;  /* 0x0000001608007986 */ /* 0x0003e2000c101504 */
[-C--:B------:R-:W-:Y:S02]  /*7810*/  LEA R16, P3, R61, R114.reuse, 0x1 ;  /* 0x000000723d107211 */ /* 0x080fe400078608ff */
[----:B----4-:R-:W-:Y:S01]  /*7820*/  LEA R20, P4, R35, R114, 0x1 ;  /* 0x0000007223147211 */ /* 0x010fe200078808ff */
[----:B------:R-:W-:Y:S01]  /*7830*/  IMAD R75, R7, 0x2, R73 ;  /* 0x00000002074b7824 */ /* 0x000fe200078e0249 */
[----:B------:R-:W-:-:S02]  /*7840*/  LEA.HI.X.SX32 R25, R31, R4, 0x1, P5 ;  /* 0x000000041f197211 */ /* 0x000fc400028f0eff */
[----:B------:R-:W-:Y:S02]  /*7850*/  LEA R30, P5, R39, R114, 0x1 ;  /* 0x00000072271e7211 */ /* 0x000fe400078a08ff */
[----:B------:R-:W-:Y:S02]  /*7860*/  LEA R77, R7, R75, 0x1 ;  /* 0x0000004b074d7211 */ /* 0x000fe400078e08ff */
[-C--:B------:R-:W-:Y:S02]  /*7870*/  LEA.HI.X.SX32 R17, R61, R4.reuse, 0x1, P3 ;  /* 0x000000043d117211 */ /* 0x080fe400018f0eff */
[----:B------:R-:W-:Y:S01]  /*7880*/  LEA.HI.X.SX32 R21, R35, R4, 0x1, P4 ;  /* 0x0000000423157211 */ /* 0x000fe200020f0eff */
[----:B------:R-:W-:Y:S01]  /*7890*/  IMAD R79, R7, 0x2, R77 ;  /* 0x00000002074f7824 */ /* 0x000fe200078e024d */
[-C--:B------:R-:W-:Y:S02]  /*78a0*/  LEA R26, P3, R37, R114.reuse, 0x1 ;  /* 0x00000072251a7211 */ /* 0x080fe400078608ff */
[----:B------:R-:W-:-:S02]  /*78b0*/  LEA R28, P4, R63, R114, 0x1 ;  /* 0x000000723f1c7211 */ /* 0x000fc400078808ff */
[----:B------:R-:W-:Y:S02]  /*78c0*/  LEA R81, R7, R79, 0x1 ;  /* 0x0000004f07517211 */ /* 0x000fe400078e08ff */
[----:B------:R-:W-:Y:S02]  /*78d0*/  LEA.HI.X.SX32 R31, R39, R4, 0x1, P5 ;  /* 0x00000004271f7211 */ /* 0x000fe400028f0eff */
[----:B------:R-:W-:Y:S01]  /*78e0*/  LEA R36, P5, R65, R114, 0x1 ;  /* 0x0000007241247211 */ /* 0x000fe200078a08ff */
[----:B------:R-:W-:Y:S01]  /*78f0*/  IMAD R83, R7, 0x2, R81 ;  /* 0x0000000207537824 */ /* 0x000fe200078e0251 */
[-C--:B------:R-:W-:Y:S02]  /*7900*/  LEA.HI.X.SX32 R27, R37, R4.reuse, 0x1, P3 ;  /* 0x00000004251b7211 */ /* 0x080fe400018f0eff */
[----:B------:R-:W-:Y:S02]  /*7910*/  LEA.HI.X.SX32 R29, R63, R4, 0x1, P4 ;  /* 0x000000043f1d7211 */ /* 0x000fe400020f0eff */
[----:B------:R-:W-:-:S02]  /*7920*/  LEA R85, R7, R83, 0x1 ;  /* 0x0000005307557211 */ /* 0x000fc400078e08ff */
[----:B------:R-:W-:Y:S02]  /*7930*/  LEA R34, P4, R43, R114, 0x1 ;  /* 0x000000722b227211 */ /* 0x000fe400078808ff */
[----:B------:R-:W-:Y:S01]  /*7940*/  LEA.HI.X.SX32 R37, R65, R4, 0x1, P5 ;  /* 0x0000000441257211 */ /* 0x000fe200028f0eff */
[----:B------:R-:W-:Y:S01]  /*7950*/  IMAD R87, R7, 0x2, R85 ;  /* 0x0000000207577824 */ /* 0x000fe200078e0255 */
[-C--:B------:R-:W-:Y:S02]  /*7960*/  LEA R32, P3, R41, R114.reuse, 0x1 ;  /* 0x0000007229207211 */ /* 0x080fe400078608ff */
[----:B------:R-:W-:Y:S02]  /*7970*/  LEA R42, P5, R71, R114, 0x1 ;  /* 0x00000072472a7211 */ /* 0x000fe400078a08ff */
[----:B------:R-:W-:Y:S02]  /*7980*/  LEA R89, R7, R87, 0x1 ;  /* 0x0000005707597211 */ /* 0x000fe400078e08ff */
[----:B------:R-:W-:-:S02]  /*7990*/  LEA.HI.X.SX32 R35, R43, R4, 0x1, P4 ;  /* 0x000000042b237211 */ /* 0x000fc400020f0eff */
[-C--:B------:R-:W-:Y:S01]  /*79a0*/  LEA.HI.X.SX32 R33, R41, R4.reuse, 0x1, P3 ;  /* 0x0000000429217211 */ /* 0x080fe200018f0eff */
[----:B------:R-:W-:Y:S01]  /*79b0*/  IMAD R91, R7, 0x2, R89 ;  /* 0x00000002075b7824 */ /* 0x000fe200078e0259 */
[----:B------:R-:W-:Y:S02]  /*79c0*/  LEA.HI.X.SX32 R43, R71, R4, 0x1, P5 ;  /* 0x00000004472b7211 */ /* 0x000fe400028f0eff */
[-C--:B------:R-:W-:Y:S02]  /*79d0*/  LEA R38, P3, R67, R114.reuse, 0x1 ;  /* 0x0000007243267211 */ /* 0x080fe400078608ff */
[----:B------:R-:W-:Y:S02]  /*79e0*/  LEA R93, R7, R91, 0x1 ;  /* 0x0000005b075d7211 */ /* 0x000fe400078e08ff */
[----:B------:R-:W-:Y:S02]  /*79f0*/  LEA R64, P5, R77, R114, 0x1 ;  /* 0x000000724d407211 */ /* 0x000fe400078a08ff */
[-C--:B------:R-:W-:Y:S01]  /*7a00*/  LEA.HI.X.SX32 R39, R67, R4.reuse, 0x1, P3 ;  /* 0x0000000443277211 */ /* 0x080fe200018f0eff */
[----:B------:R-:W-:Y:S01]  /*7a10*/  IMAD R95, R7, 0x2, R93 ;  /* 0x00000002075f7824 */ /* 0x000fe200078e025d */
[----:B------:R-:W-:-:S02]  /*7a20*/  LEA.HI.X.SX32 R65, R77, R4, 0x1, P5 ;  /* 0x000000044d417211 */ /* 0x000fc400028f0eff */
[-C--:B------:R-:W-:Y:S02]  /*7a30*/  LEA R40, P4, R69, R114.reuse, 0x1 ;  /* 0x0000007245287211 */ /* 0x080fe400078808ff */
[----:B------:R-:W-:Y:S02]  /*7a40*/  LEA R97, R7, R95, 0x1 ;  /* 0x0000005f07617211 */ /* 0x000fe400078e08ff */
[-C--:B------:R-:W-:Y:S02]  /*7a50*/  LEA R60, P3, R73, R114.reuse, 0x1 ;  /* 0x00000072493c7211 */ /* 0x080fe400078608ff */
[----:B------:R-:W-:Y:S01]  /*7a60*/  LEA R70, P5, R83, R114, 0x1 ;  /* 0x0000007253467211 */ /* 0x000fe200078a08ff */
[----:B------:R-:W-:Y:S01]  /*7a70*/  IMAD R99, R7, 0x2, R97 ;  /* 0x0000000207637824 */ /* 0x000fe200078e0261 */
[-C--:B------:R-:W-:Y:S02]  /*7a80*/  LEA.HI.X.SX32 R41, R69, R4.reuse, 0x1, P4 ;  /* 0x0000000445297211 */ /* 0x080fe400020f0eff */
[----:B------:R-:W-:-:S02]  /*7a90*/  LEA.HI.X.SX32 R61, R73, R4, 0x1, P3 ;  /* 0x00000004493d7211 */ /* 0x000fc400018f0eff */
[----:B------:R-:W-:Y:S02]  /*7aa0*/  LEA R101, R7, R99, 0x1 ;  /* 0x0000006307657211 */ /* 0x000fe400078e08ff */
[----:B------:R-:W-:Y:S02]  /*7ab0*/  LEA.HI.X.SX32 R71, R83, R4, 0x1, P5 ;  /* 0x0000000453477211 */ /* 0x000fe400028f0eff */
[-C--:B------:R-:W-:Y:S01]  /*7ac0*/  LEA R62, P4, R75, R114.reuse, 0x1 ;  /* 0x000000724b3e7211 */ /* 0x080fe200078808ff */
[----:B------:R-:W-:Y:S01]  /*7ad0*/  IMAD R103, R7, 0x2, R101 ;  /* 0x0000000207677824 */ /* 0x000fe200078e0265 */
[-C--:B------:R-:W-:Y:S02]  /*7ae0*/  LEA R66, P3, R79, R114.reuse, 0x1 ;  /* 0x000000724f427211 */ /* 0x080fe400078608ff */
[----:B------:R-:W-:Y:S02]  /*7af0*/  LEA R76, P5, R89, R114, 0x1 ;  /* 0x00000072594c7211 */ /* 0x000fe400078a08ff */
[----:B------:R-:W-:-:S02]  /*7b00*/  LEA R105, R7, R103, 0x1 ;  /* 0x0000006707697211 */ /* 0x000fc400078e08ff */
[-C--:B------:R-:W-:Y:S02]  /*7b10*/  LEA.HI.X.SX32 R63, R75, R4.reuse, 0x1, P4 ;  /* 0x000000044b3f7211 */ /* 0x080fe400020f0eff */
[-C--:B------:R-:W-:Y:S01]  /*7b20*/  LEA.HI.X.SX32 R67, R79, R4.reuse, 0x1, P3 ;  /* 0x000000044f437211 */ /* 0x080fe200018f0eff */
[----:B------:R-:W-:Y:S01]  /*7b30*/  IMAD R107, R7, 0x2, R105 ;  /* 0x00000002076b7824 */ /* 0x000fe200078e0269 */
[----:B------:R-:W-:Y:S02]  /*7b40*/  LEA.HI.X.SX32 R77, R89, R4, 0x1, P5 ;  /* 0x00000004594d7211 */ /* 0x000fe400028f0eff */
[-C--:B------:R-:W-:Y:S02]  /*7b50*/  LEA R68, P4, R81, R114.reuse, 0x1 ;  /* 0x0000007251447211 */ /* 0x080fe400078808ff */
[----:B------:R-:W-:Y:S02]  /*7b60*/  LEA R111, R7, R107, 0x1 ;  /* 0x0000006b076f7211 */ /* 0x000fe400078e08ff */
[----:B------:R-:W-:-:S02]  /*7b70*/  LEA R72, P3, R85, R114, 0x1 ;  /* 0x0000007255487211 */ /* 0x000fc400078608ff */
[----:B------:R-:W-:Y:S01]  /*7b80*/  LEA R82, P5, R95, R114, 0x1 ;  /* 0x000000725f527211 */ /* 0x000fe200078a08ff */
[----:B------:R-:W-:Y:S01]  /*7b90*/  IMAD R113, R7, 0x2, R111 ;  /* 0x0000000207717824 */ /* 0x000fe200078e026f */
[-C--:B------:R-:W-:Y:S02]  /*7ba0*/  LEA.HI.X.SX32 R69, R81, R4.reuse, 0x1, P4 ;  /* 0x0000000451457211 */ /* 0x080fe400020f0eff */
[-C--:B------:R-:W-:Y:S02]  /*7bb0*/  LEA.HI.X.SX32 R73, R85, R4.reuse, 0x1, P3 ;  /* 0x0000000455497211 */ /* 0x080fe400018f0eff */
[----:B------:R-:W-:Y:S02]  /*7bc0*/  LEA R115, R7, R113, 0x1 ;  /* 0x0000007107737211 */ /* 0x000fe400078e08ff */
[----:B------:R-:W-:Y:S02]  /*7bd0*/  LEA.HI.X.SX32 R83, R95, R4, 0x1, P5 ;  /* 0x000000045f537211 */ /* 0x000fe400028f0eff */
[-C--:B------:R-:W-:Y:S01]  /*7be0*/  LEA R74, P4, R87, R114.reuse, 0x1 ;  /* 0x00000072574a7211 */ /* 0x080fe200078808ff */
[----:B------:R-:W-:Y:S01]  /*7bf0*/  IMAD R117, R7, 0x2, R115 ;  /* 0x0000000207757824 */ /* 0x000fe200078e0273 */
[----:B------:R-:W-:-:S02]  /*7c00*/  LEA R78, P3, R91, R114, 0x1 ;  /* 0x000000725b4e7211 */ /* 0x000fc400078608ff */
[----:B------:R-:W-:Y:S02]  /*7c10*/  LEA R88, P5, R101, R114, 0x1 ;  /* 0x0000007265587211 */ /* 0x000fe400078a08ff */
[-C--:B------:R-:W-:Y:S02]  /*7c20*/  LEA.HI.X.SX32 R75, R87, R4.reuse, 0x1, P4 ;  /* 0x00000004574b7211 */ /* 0x080fe400020f0eff */
[-C--:B------:R-:W-:Y:S02]  /*7c30*/  LEA.HI.X.SX32 R79, R91, R4.reuse, 0x1, P3 ;  /* 0x000000045b4f7211 */ /* 0x080fe400018f0eff */
[----:B------:R-:W-:Y:S02]  /*7c40*/  LEA.HI.X.SX32 R89, R101, R4, 0x1, P5 ;  /* 0x0000000465597211 */ /* 0x000fe400028f0eff */
[-C--:B------:R-:W-:Y:S02]  /*7c50*/  LEA R80, P4, R93, R114.reuse, 0x1 ;  /* 0x000000725d507211 */ /* 0x080fe400078808ff */
[----:B------:R-:W-:-:S02]  /*7c60*/  LEA R84, P3, R97, R114, 0x1 ;  /* 0x0000007261547211 */ /* 0x000fc400078608ff */
[----:B------:R-:W-:Y:S02]  /*7c70*/  LEA R94, P5, R107, R114, 0x1 ;  /* 0x000000726b5e7211 */ /* 0x000fe400078a08ff */
[----:B------:R-:W-:Y:S02]  /*7c80*/  LEA R119, R7, R117, 0x1 ;  /* 0x0000007507777211 */ /* 0x000fe400078e08ff */
[-C--:B------:R-:W-:Y:S02]  /*7c90*/  LEA.HI.X.SX32 R81, R93, R4.reuse, 0x1, P4 ;  /* 0x000000045d517211 */ /* 0x080fe400020f0eff */
[-C--:B------:R-:W-:Y:S02]  /*7ca0*/  LEA.HI.X.SX32 R85, R97, R4.reuse, 0x1, P3 ;  /* 0x0000000461557211 */ /* 0x080fe400018f0eff */
[----:B------:R-:W-:Y:S01]  /*7cb0*/  LEA.HI.X.SX32 R95, R107, R4, 0x1, P5 ;  /* 0x000000046b5f7211 */ /* 0x000fe200028f0eff */
[----:B------:R-:W-:Y:S01]  /*7cc0*/  IMAD R107, R7, 0x2, R119 ;  /* 0x00000002076b7824 */ /* 0x000fe200078e0277 */
[----:B------:R-:W-:-:S02]  /*7cd0*/  LEA R86, P4, R99, R114, 0x1 ;  /* 0x0000007263567211 */ /* 0x000fc400078808ff */
[----:B------:R-:W-:Y:S02]  /*7ce0*/  LEA R90, P3, R103, R114, 0x1 ;  /* 0x00000072675a7211 */ /* 0x000fe400078608ff */
[-C--:B------:R-:W-:Y:S02]  /*7cf0*/  LEA.HI.X.SX32 R87, R99, R4.reuse, 0x1, P4 ;  /* 0x0000000463577211 */ /* 0x080fe400020f0eff */
[----:B------:R-:W-:Y:S02]  /*7d00*/  LEA.HI.X.SX32 R91, R103, R4, 0x1, P3 ;  /* 0x00000004675b7211 */ /* 0x000fe400018f0eff */
[-C--:B------:R-:W-:Y:S02]  /*7d10*/  LEA R92, P4, R105, R114.reuse, 0x1 ;  /* 0x00000072695c7211 */ /* 0x080fe400078808ff */
[----:B------:R-:W-:Y:S02]  /*7d20*/  LEA R96, P3, R111, R114, 0x1 ;  /* 0x000000726f607211 */ /* 0x000fe400078608ff */
[----:B------:R-:W-:-:S02]  /*7d30*/  LEA R109, R7, R107, 0x1 ;  /* 0x0000006b076d7211 */ /* 0x000fc400078e08ff */
[-C--:B------:R-:W-:Y:S02]  /*7d40*/  LEA.HI.X.SX32 R93, R105, R4.reuse, 0x1, P4 ;  /* 0x00000004695d7211 */ /* 0x080fe400020f0eff */
[----:B------:R-:W-:Y:S01]  /*7d50*/  LEA.HI.X.SX32 R97, R111, R4, 0x1, P3 ;  /* 0x000000046f617211 */ /* 0x000fe200018f0eff */
[----:B------:R-:W-:Y:S01]  /*7d60*/  IMAD R111, R7, 0x2, R109 ;  /* 0x00000002076f7824 */ /* 0x000fe200078e026d */
[-C--:B------:R-:W-:Y:S02]  /*7d70*/  LEA R98, P4, R113, R114.reuse, 0x1 ;  /* 0x0000007271627211 */ /* 0x080fe400078808ff */
[----:B------:R-:W-:Y:S02]  /*7d80*/  LEA R100, P5, R115, R114, 0x1 ;  /* 0x0000007273647211 */ /* 0x000fe400078a08ff */
[----:B------:R-:W-:Y:S02]  /*7d90*/  LEA.HI.X.SX32 R99, R113, R4, 0x1, P4 ;  /* 0x0000000471637211 */ /* 0x000fe400020f0eff */
[----:B------:R-:W-:-:S02]  /*7da0*/  LEA R113, R7, R111, 0x1 ;  /* 0x0000006f07717211 */ /* 0x000fc400078e08ff */
[----:B------:R-:W-:Y:S02]  /*7db0*/  LEA.HI.X.SX32 R101, R115, R4, 0x1, P5 ;  /* 0x0000000473657211 */ /* 0x000fe400028f0eff */
[-C--:B------:R-:W-:Y:S01]  /*7dc0*/  LEA R102, P3, R117, R114.reuse, 0x1 ;  /* 0x0000007275667211 */ /* 0x080fe200078608ff */
[----:B------:R-:W-:Y:S01]  /*7dd0*/  IMAD R7, R7, 0x2, R113 ;  /* 0x0000000207077824 */ /* 0x000fe200078e0271 */
[-C--:B------:R-:W-:Y:S02]  /*7de0*/  LEA R104, P4, R119, R114.reuse, 0x1 ;  /* 0x0000007277687211 */ /* 0x080fe400078808ff */
[----:B------:R-:W-:Y:S02]  /*7df0*/  LEA R106, P5, R107, R114, 0x1 ;  /* 0x000000726b6a7211 */ /* 0x000fe400078a08ff */
[-C--:B------:R-:W-:Y:S02]  /*7e00*/  LEA.HI.X.SX32 R103, R117, R4.reuse, 0x1, P3 ;  /* 0x0000000475677211 */ /* 0x080fe400018f0eff */
[----:B------:R-:W-:-:S02]  /*7e10*/  LEA.HI.X.SX32 R105, R119, R4, 0x1, P4 ;  /* 0x0000000477697211 */ /* 0x000fc400020f0eff */
[----:B------:R-:W-:Y:S02]  /*7e20*/  LEA.HI.X.SX32 R107, R107, R4, 0x1, P5 ;  /* 0x000000046b6b7211 */ /* 0x000fe400028f0eff */
[-C--:B------:R-:W-:Y:S02]  /*7e30*/  LEA R108, P3, R109, R114.reuse, 0x1 ;  /* 0x000000726d6c7211 */ /* 0x080fe400078608ff */
[-C--:B------:R-:W-:Y:S02]  /*7e40*/  LEA R110, P4, R111, R114.reuse, 0x1 ;  /* 0x000000726f6e7211 */ /* 0x080fe400078808ff */
[-C--:B------:R-:W-:Y:S02]  /*7e50*/  LEA R112, P5, R113, R114.reuse, 0x1 ;  /* 0x0000007271707211 */ /* 0x080fe400078a08ff */
[----:B------:R-:W-:Y:S02]  /*7e60*/  PRMT R14, R14, 0x7632, R14 ;  /* 0x000076320e0e7816 */ /* 0x000fe4000000000e */
[----:B------:R-:W-:-:S02]  /*7e70*/  LEA R114, P6, R7, R114, 0x1 ;  /* 0x0000007207727211 */ /* 0x000fc400078c08ff */
[-C--:B------:R-:W-:Y:S01]  /*7e80*/  LEA.HI.X.SX32 R109, R109, R4.reuse, 0x1, P3 ;  /* 0x000000046d6d7211 */ /* 0x080fe200018f0eff */
[----:B------:R-:W-:Y:S01]  /*7e90*/  STG.E.U16 [R12.64], R14 ;  /* 0x0000000e0c007986 */ /* 0x000fe2000c101504 */
[-C--:B------:R-:W-:Y:S02]  /*7ea0*/  LEA.HI.X.SX32 R111, R111, R4.reuse, 0x1, P4 ;  /* 0x000000046f6f7211 */ /* 0x080fe400020f0eff */
[-C--:B------:R-:W-:Y:S01]  /*7eb0*/  LEA.HI.X.SX32 R113, R113, R4.reuse, 0x1, P5 ;  /* 0x0000000471717211 */ /* 0x080fe200028f0eff */
[----:B------:R3:W-:Y:S01]  /*7ec0*/  STG.E.U16 [R16.64], R19 ;  /* 0x0000001310007986 */ /* 0x0007e2000c101504 */
[----:B------:R-:W-:Y:S02]  /*7ed0*/  LEA.HI.X.SX32 R115, R7, R4, 0x1, P6 ;  /* 0x0000000407737211 */ /* 0x000fe400030f0eff */
[----:B------:R-:W-:Y:S01]  /*7ee0*/  PRMT R4, R19, 0x7632, R4 ;  /* 0x0000763213047816 */ /* 0x000fe20000000004 */
[----:B------:R-:W-:Y:S01]  /*7ef0*/  STG.E.U16 [R20.64], R11 ;  /* 0x0000000b14007986 */ /* 0x000fe2000c101504 */
[----:B------:R-:W-:-:S02]  /*7f00*/  PRMT R7, R11, 0x7632, R7 ;  /* 0x000076320b077816 */ /* 0x000fc40000000007 */
[----:B-1----:R-:W-:Y:S01]  /*7f10*/  PRMT R9, R23, 0x7632, R9 ;  /* 0x0000763217097816 */ /* 0x002fe20000000009 */
[----:B------:R-:W-:Y:S01]  /*7f20*/  STG.E.U16 [R24.64], R23 ;  /* 0x0000001718007986 */ /* 0x000fe2000c101504 */
[----:B------:R-:W-:Y:S02]  /*7f30*/  PRMT R8, R56, 0x7632, R8 ;  /* 0x0000763238087816 */ /* 0x000fe40000000008 */
[----:B---3--:R-:W-:Y:S01]  /*7f40*/  PRMT R17, R15, 0x7632, R17 ;  /* 0x000076320f117816 */ /* 0x008fe20000000011 */
[----:B------:R-:W-:Y:S04]  /*7f50*/  STG.E.U16 [R26.64], R15 ;  /* 0x0000000f1a007986 */ /* 0x000fe8000c101504 */
[----:B------:R0:W-:Y:S04]  /*7f60*/  STG.E.U16 [R28.64], R4 ;  /* 0x000000041c007986 */ /* 0x0001e8000c101504 */
[----:B------:R2:W-:Y:S04]  /*7f70*/  STG.E.U16 [R30.64], R7 ;  /* 0x000000071e007986 */ /* 0x0005e8000c101504 */
[----:B------:R1:W-:Y:S04]  /*7f80*/  STG.E.U16 [R32.64], R9 ;  /* 0x0000000920007986 */ /* 0x0003e8000c101504 */
[----:B------:R-:W-:Y:S01]  /*7f90*/  STG.E.U16 [R34.64], R17 ;  /* 0x0000001122007986 */ /* 0x000fe2000c101504 */
[----:B0-----:R-:W-:-:S03]  /*7fa0*/  PRMT R4, R48, 0x7632, R4 ;  /* 0x0000763230047816 */ /* 0x001fc60000000004 */
[----:B------:R0:W-:Y:S01]  /*7fb0*/  STG.E.U16 [R36.64], R56 ;  /* 0x0000003824007986 */ /* 0x0001e2000c101504 */
[----:B--2---:R-:W-:Y:S02]  /*7fc0*/  PRMT R31, R52, 0x7632, R31 ;  /* 0x00007632341f7816 */ /* 0x004fe4000000001f */
[----:B------:R-:W-:Y:S01]  /*7fd0*/  PRMT R7, R54, 0x7632, R7 ;  /* 0x0000763236077816 */ /* 0x000fe20000000007 */
[----:B------:R2:W-:Y:S01]  /*7fe0*/  STG.E.U16 [R38.64], R52 ;  /* 0x0000003426007986 */ /* 0x0005e2000c101504 */
[----:B-1----:R-:W-:-:S03]  /*7ff0*/  PRMT R33, R44, 0x7632, R33 ;  /* 0x000076322c217816 */ /* 0x002fc60000000021 */
[----:B------:R1:W-:Y:S04]  /*8000*/  STG.E.U16 [R40.64], R48 ;  /* 0x0000003028007986 */ /* 0x0003e8000c101504 */
[----:B------:R-:W-:Y:S01]  /*8010*/  STG.E.U16 [R42.64], R44 ;  /* 0x0000002c2a007986 */ /* 0x000fe2000c101504 */
[----:B0-----:R-:W-:-:S03]  /*8020*/  PRMT R56, R51, 0x7632, R56 ;  /* 0x0000763233387816 */ /* 0x001fc60000000038 */
[----:B------:R0:W-:Y:S01]  /*8030*/  STG.E.U16 [R60.64], R8 ;  /* 0x000000083c007986 */ /* 0x0001e2000c101504 */
[----:B--2---:R-:W-:Y:S02]  /*8040*/  PRMT R38, R57, 0x7632, R38 ;  /* 0x0000763239267816 */ /* 0x004fe40000000026 */
[----:B------:R-:W-:Y:S01]  /*8050*/  PRMT R39, R53, 0x7632, R39 ;  /* 0x0000763235277816 */ /* 0x000fe20000000027 */
[----:B------:R-:W-:Y:S01]  /*8060*/  STG.E.U16 [R62.64], R31 ;  /* 0x0000001f3e007986 */ /* 0x000fe2000c101504 */
[----:B-1----:R-:W-:Y:S02]  /*8070*/  PRMT R40, R49, 0x7632, R40 ;  /* 0x0000763231287816 */ /* 0x002fe40000000028 */
[----:B------:R-:W-:Y:S01]  /*8080*/  PRMT R41, R45, 0x7632, R41 ;  /* 0x000076322d297816 */ /* 0x000fe20000000029 */
[----:B------:R1:W-:Y:S01]  /*8090*/  STG.E.U16 [R64.64], R4 ;  /* 0x0000000440007986 */ /* 0x0003e2000c101504 */
[----:B------:R-:W-:-:S03]  /*80a0*/  PRMT R48, R50, 0x7632, R48 ;  /* 0x0000763232307816 */ /* 0x000fc60000000030 */
[----:B------:R-:W-:Y:S01]  /*80b0*/  STG.E.U16 [R66.64], R33 ;  /* 0x0000002142007986 */ /* 0x000fe2000c101504 */
[----:B0-----:R-:W-:-:S03]  /*80c0*/  PRMT R8, R55, 0x7632, R8 ;  /* 0x0000763237087816 */ /* 0x001fc60000000008 */
[----:B------:R0:W-:Y:S04]  /*80d0*/  STG.E.U16 [R68.64], R57 ;  /* 0x0000003944007986 */ /* 0x0001e8000c101504 */
[----:B------:R-:W-:Y:S01]  /*80e0*/  STG.E.U16 [R70.64], R53 ;  /* 0x0000003546007986 */ /* 0x000fe2000c101504 */
[----:B-1----:R-:W-:-:S03]  /*80f0*/  PRMT R4, R58, 0x7632, R4 ;  /* 0x000076323a047816 */ /* 0x002fc60000000004 */
[----:B------:R1:W-:Y:S04]  /*8100*/  STG.E.U16 [R72.64], R49 ;  /* 0x0000003148007986 */ /* 0x0003e8000c101504 */
[----:B------:R-:W-:Y:S01]  /*8110*/  STG.E.U16 [R74.64], R45 ;  /* 0x0000002d4a007986 */ /* 0x000fe2000c101504 */
[----:B0-----:R-:W-:-:S03]  /*8120*/  PRMT R57, R47, 0x7632, R57 ;  /* 0x000076322f397816 */ /* 0x001fc60000000039 */
[----:B------:R-:W-:Y:S04]  /*8130*/  STG.E.U16 [R76.64], R38 ;  /* 0x000000264c007986 */ /* 0x000fe8000c101504 */
[----:B------:R-:W-:Y:S01]  /*8140*/  STG.E.U16 [R78.64], R39 ;  /* 0x000000274e007986 */ /* 0x000fe2000c101504 */
[----:B-1----:R-:W-:-:S03]  /*8150*/  PRMT R49, R46, 0x7632, R49 ;  /* 0x000076322e317816 */ /* 0x002fc60000000031 */
[----:B------:R-:W-:Y:S04]  /*8160*/  STG.E.U16 [R80.64], R40 ;  /* 0x0000002850007986 */ /* 0x000fe8000c101504 */
[----:B------:R-:W-:Y:S04]  /*8170*/  STG.E.U16 [R82.64], R41 ;  /* 0x0000002952007986 */ /* 0x000fe8000c101504 */
[----:B------:R-:W-:Y:S04]  /*8180*/  STG.E.U16 [R84.64], R58 ;  /* 0x0000003a54007986 */ /* 0x000fe8000c101504 */
[----:B------:R0:W-:Y:S04]  /*8190*/  STG.E.U16 [R86.64], R54 ;  /* 0x0000003656007986 */ /* 0x0001e8000c101504 */
[----:B------:R-:W-:Y:S04]  /*81a0*/  STG.E.U16 [R88.64], R50 ;  /* 0x0000003258007986 */ /* 0x000fe8000c101504 */
[----:B------:R-:W-:Y:S04]  /*81b0*/  STG.E.U16 [R90.64], R46 ;  /* 0x0000002e5a007986 */ /* 0x000fe8000c101504 */
[----:B------:R-:W-:Y:S01]  /*81c0*/  STG.E.U16 [R92.64], R4 ;  /* 0x000000045c007986 */ /* 0x000fe2000c101504 */
[----:B0-----:R-:W-:-:S03]  /*81d0*/  PRMT R54, R59, 0x7632, R54 ;  /* 0x000076323b367816 */ /* 0x001fc60000000036 */
[----:B------:R0:W-:Y:S04]  /*81e0*/  STG.E.U16 [R94.64], R7 ;  /* 0x000000075e007986 */ /* 0x0001e8000c101504 */
[----:B------:R1:W-:Y:S04]  /*81f0*/  STG.E.U16 [R96.64], R48 ;  /* 0x0000003060007986 */ /* 0x0003e8000c101504 */
[----:B------:R1:W-:Y:S04]  /*8200*/  STG.E.U16 [R98.64], R49 ;  /* 0x0000003162007986 */ /* 0x0003e8000c101504 */
[----:B------:R1:W-:Y:S01]  /*8210*/  STG.E.U16 [R100.64], R59 ;  /* 0x0000003b64007986 */ /* 0x0003e2000c101504 */
[----:B0-----:R-:W-:Y:S01]  /*8220*/  FSEL R7, R6, -INF , P2 ;  /* 0xff80000006077808 */ /* 0x001fe20001000000 */
[----:B------:R-:W-:-:S02]  /*8230*/  FFMA R6, R5, 0.69314718246459960938, R2 ;  /* 0x3f31721805067823 */ /* 0x000fc40000000002 */
[----:B------:R1:W-:Y:S02]  /*8240*/  STG.E.U16 [R102.64], R55 ;  /* 0x0000003766007986 */ /* 0x0003e4000c101504 */
[----:B------:R-:W-:Y:S01]  /*8250*/  FFMA R7, R7, 0.69314718246459960938, R0 ;  /* 0x3f31721807077823 */ /* 0x000fe20000000000 */
[----:B------:R-:W-:Y:S01]  /*8260*/  LOP3.LUT R0, R118, 0x3f8, RZ, 0xc0, !PT ;  /* 0x000003f876007812 */ /* 0x000fe200078ec0ff */
[----:B------:R1:W-:Y:S04]  /*8270*/  STG.E.U16 [R104.64], R51 ;  /* 0x0000003368007986 */ /* 0x0003e8000c101504 */
[----:B------:R1:W-:Y:S04]  /*8280*/  STG.E.U16 [R106.64], R47 ;  /* 0x0000002f6a007986 */ /* 0x0003e8000c101504 */
[----:B------:R1:W-:Y:S04]  /*8290*/  STG.E.U16 [R108.64], R54 ;  /* 0x000000366c007986 */ /* 0x0003e8000c101504 */
[----:B------:R1:W-:Y:S04]  /*82a0*/  STG.E.U16 [R110.64], R8 ;  /* 0x000000086e007986 */ /* 0x0003e8000c101504 */
[----:B------:R1:W-:Y:S04]  /*82b0*/  STG.E.U16 [R112.64], R56 ;  /* 0x0000003870007986 */ /* 0x0003e8000c101504 */
[----:B------:R1:W-:Y:S04]  /*82c0*/  STG.E.U16 [R114.64], R57 ;  /* 0x0000003972007986 */ /* 0x0003e8000c101504 */
[----:B------:R-:W-:Y:S06]  /*82d0*/  BAR.SYNC.DEFER_BLOCKING 0x0 ;  /* 0x0000000000007b1d */ /* 0x000fec0000010000 */
[----:B------:R1:W-:Y:S04]  /*82e0*/  STS.64 [R0], R6 ;  /* 0x0000000600007388 */ /* 0x0003e80000000a00 */
[----:B------:R-:W-:Y:S06]  /*82f0*/  BAR.SYNC.DEFER_BLOCKING 0x0 ;  /* 0x0000000000007b1d */ /* 0x000fec0000010000 */
[----:B------:R-:W-:Y:S05]  /*8300*/  @P0 EXIT ;  /* 0x000000000000094d */ /* 0x000fea0003800000 */
[----:B-1----:R-:W0:Y:S01]  /*8310*/  LDS R3, [R3] ;  /* 0x0000000003037984 */ /* 0x002e220000000800 */
[----:B------:R-:W-:-:S02]  /*8320*/  IMAD R0, R124, c[0x0][0x1cc], RZ ;  /* 0x000073007c007a24 */ /* 0x000fc400078e02ff */
[C---:B------:R-:W-:Y:S02]  /*8330*/  IMAD.SHL.U32 R5, R116.reuse, 0x4, RZ ;  /* 0x0000000474057824 */ /* 0x040fe400078e00ff */
[----:B------:R-:W-:Y:S01]  /*8340*/  IMAD.HI R7, R116, 0x4, RZ ;  /* 0x0000000474077827 */ /* 0x000fe200078e02ff */
[----:B------:R-:W-:-:S03]  /*8350*/  SHF.L.U32 R4, R0, 0x2, RZ ;  /* 0x0000000200047819 */ /* 0x000fc600000006ff */
[----:B------:R-:W-:Y:S01]  /*8360*/  IMAD.HI R0, R0, 0x4, RZ ;  /* 0x0000000400007827 */ /* 0x000fe200078e02ff */
[----:B------:R-:W-:-:S04]  /*8370*/  IADD3 R4, P0, P1, R5, c[0x0][0x180], R4 ;  /* 0x0000600005047a10 */ /* 0x000fc8000791e004 */
[----:B------:R-:W-:-:S05]  /*8380*/  IADD3.X R5, R7, c[0x0][0x184], R0, P0, P1 ;  /* 0x0000610007057a10 */ /* 0x000fca00007e2400 */
[----:B0-----:R-:W-:Y:S01]  /*8390*/  STG.E [R4.64], R3 ;  /* 0x0000000304007986 */ /* 0x001fe2000c101904 */
[----:B------:R-:W-:Y:S05]  /*83a0*/  EXIT ;  /* 0x000000000000794d */ /* 0x000fea0003800000 */
.L_x_2:
[----:B------:R-:W-:-:S00]  /*83b0*/  BRA `(.L_x_2) ;  /* 0xfffffff000007947 */ /* 0x000fc0000383ffff */
[----:B------:R-:W-:-:S00]  /*83c0*/  NOP ;  /* 0x0000000000007918 */ /* 0x000fc00000000000 */
        /* <DEDUP_REMOVED lines=11> */
.L_x_3:


//--------------------- .nv.global.init           --------------------------
	.section	.nv.global.init,"aw",@progbits
.nv.global.init:
	.type		_$_str,@object
	.size		_$_str,(.L_0 - _$_str)
_$_str:
        /*0000*/ 	.byte	0x5f, 0x5f, 0x43, 0x55, 0x44, 0x41, 0x5f, 0x46, 0x54, 0x5a, 0x00
.L_0:


//--------------------- .nv.shared.attn_fwd       --------------------------
	.section	.nv.shared.attn_fwd,"aw",@nobits
	.sectionflags	@""
	.align	16
